// auto-generated by cutlass_sweep.gemm — config: {"arch": "sm_90", "cluster_m": 1, "cluster_n": 4, "dtype": "fp16", "dtype_b": "fp16", "layout": "nt", "stages": 0, "tile_k": 128, "tile_m": 64, "tile_n": 128}
#include "cutlass/cutlass.h"
#include "cutlass/gemm/collective/collective_builder.hpp"
#include "cutlass/gemm/device/gemm_universal_adapter.h"
#include "cutlass/gemm/kernel/gemm_universal.hpp"
#include "cutlass/epilogue/collective/collective_builder.hpp"

using ElemA = cutlass::half_t;
using ElemB = cutlass::half_t;
using ElemCD = cutlass::half_t;
using Acc  = float;
using TileShape    = cute::Shape<cute::_64, cute::_128, cute::_128>;
using ClusterShape = cute::Shape<cute::_1, cute::_4, cute::_1>;

using CollectiveEpilogue = typename cutlass::epilogue::collective::CollectiveBuilder<
    cutlass::arch::Sm90, cutlass::arch::OpClassTensorOp,
    TileShape, ClusterShape,
    cutlass::epilogue::collective::EpilogueTileAuto,
    Acc, Acc,
    ElemCD, cutlass::layout::RowMajor, 128 / cutlass::sizeof_bits<ElemCD>::value,
    ElemCD, cutlass::layout::RowMajor, 128 / cutlass::sizeof_bits<ElemCD>::value,
    cutlass::epilogue::collective::EpilogueScheduleAuto
  >::CollectiveOp;

using CollectiveMainloop = typename cutlass::gemm::collective::CollectiveBuilder<
    cutlass::arch::Sm90, cutlass::arch::OpClassTensorOp,
    ElemA, cutlass::layout::RowMajor, 128 / cutlass::sizeof_bits<ElemA>::value,
    ElemB, cutlass::layout::ColumnMajor, 128 / cutlass::sizeof_bits<ElemB>::value,
    Acc,
    TileShape, ClusterShape,
    cutlass::gemm::collective::StageCountAutoCarveout<static_cast<int>(sizeof(typename CollectiveEpilogue::SharedStorage))>,
    cutlass::gemm::collective::KernelScheduleAuto
  >::CollectiveOp;

using GemmKernel = cutlass::gemm::kernel::GemmUniversal<
    cute::Shape<int,int,int,int>,
    CollectiveMainloop,
    CollectiveEpilogue
>;
using Gemm = cutlass::gemm::device::GemmUniversalAdapter<GemmKernel>;

// Force the device kernel symbol into the cubin without needing a host main.
auto* _anchor = &cutlass::device_kernel<GemmKernel>;


// ===== COMPILED SASS (sm_90a) =====

	.target	sm_90a

	.elftype	@"ET_EXEC"


//--------------------- .note.nv.tkinfo           --------------------------
	.section	.note.nv.tkinfo,"",@"SHT_NOTE"
	.sectionflags	@"SHF_NOTE_NV_TKINFO"
	.tkinfo
        /*0018*/ 	.word	0x00000002
        /*0030*/ 	.string	""
        /*0030*/ 	.string	"ptxas"
        /*0030*/ 	.string	"Cuda compilation tools, release 13.0, V13.0.88"
        /*0030*/ 	.string	"Build cuda_13.0.r13.0/compiler.36424714_0"
        /*0030*/ 	.string	"-arch sm_90a -m 64 "



//--------------------- .note.nv.cuinfo           --------------------------
	.section	.note.nv.cuinfo,"",@"SHT_NOTE"
	.sectionflags	@"SHF_NOTE_NV_CUINFO"
        /*0018*/ 	.short	0x0002
        /*001a*/ 	.short	0x005a
        /*001c*/ 	.short	0x0082
	.zero		2


//--------------------- .nv.info                  --------------------------
	.section	.nv.info,"",@"SHT_CUDA_INFO"
	.align	4


	//----- nvinfo : EIATTR_REGCOUNT
	.align		4
        /*0000*/ 	.byte	0x04, 0x2f
        /*0002*/ 	.short	(.L_15 - .L_14)
	.align		4
.L_14:
        /*0004*/ 	.word	index@(_ZN7cutlass13device_kernelINS_4gemm6kernel13GemmUniversalIN4cute5tupleIJiiiiEEENS1_10collective13CollectiveMmaINS1_34MainloopSm90TmaGmmaWarpSpecializedILi4ENS5_IJNS4_1CILi1EEENSA_ILi4EEESB_EEENS1_32KernelTmaWarpSpecializedPingpongEEENS5_IJNSA_ILi64EEENSA_ILi128EEESH_EEENS_6half_tENS5_IJlSB_lEEESJ_SK_NS4_8TiledMMAINS4_8MMA_AtomIJNS4_4SM904GMMA26MMA_64x128x16_F32F16F16_SSILNSO_5MajorE0ELSQ_0ELNSO_7ScaleInE1ELSR_1EEEEEENS4_6LayoutINS5_IJSB_SB_SB_EEENS5_IJNSA_ILi0EEESW_SW_EEEEENS5_IJNS4_10UnderscoreESZ_SZ_EEEEENS4_23SM90_TMA_LOAD_MULTICASTENS4_14ComposedLayoutINS4_7SwizzleILi3ELi4ELi3EEENS4_18smem_ptr_flag_bitsILi16EEENSU_INS5_IJNSA_ILi8EEESG_EEENS5_IJSG_SB_EEEEEEEvNS4_8identityENS4_13SM90_TMA_LOADES1C_vS1D_EENS_8epilogue10collective6detail29Sm90TmaWarpSpecializedAdapterINS1H_15DefaultEpilogueISJ_SK_SK_NS1G_6thread17LinearCombinationISJ_Li1EffLNS1L_9ScaleType4KindE0ELNS_15FloatRoundStyleE2ESJ_EENS1_15EpilogueDefaultEEEEEvvEEEEvNT_6ParamsE)
        /*0008*/ 	.word	0x000000a8


	//----- nvinfo : EIATTR_FRAME_SIZE
	.align		4
.L_15:
        /*000c*/ 	.byte	0x04, 0x11
        /*000e*/ 	.short	(.L_17 - .L_16)
	.align		4
.L_16:
        /*0010*/ 	.word	index@(_ZN7cutlass13device_kernelINS_4gemm6kernel13GemmUniversalIN4cute5tupleIJiiiiEEENS1_10collective13CollectiveMmaINS1_34MainloopSm90TmaGmmaWarpSpecializedILi4ENS5_IJNS4_1CILi1EEENSA_ILi4EEESB_EEENS1_32KernelTmaWarpSpecializedPingpongEEENS5_IJNSA_ILi64EEENSA_ILi128EEESH_EEENS_6half_tENS5_IJlSB_lEEESJ_SK_NS4_8TiledMMAINS4_8MMA_AtomIJNS4_4SM904GMMA26MMA_64x128x16_F32F16F16_SSILNSO_5MajorE0ELSQ_0ELNSO_7ScaleInE1ELSR_1EEEEEENS4_6LayoutINS5_IJSB_SB_SB_EEENS5_IJNSA_ILi0EEESW_SW_EEEEENS5_IJNS4_10UnderscoreESZ_SZ_EEEEENS4_23SM90_TMA_LOAD_MULTICASTENS4_14ComposedLayoutINS4_7SwizzleILi3ELi4ELi3EEENS4_18smem_ptr_flag_bitsILi16EEENSU_INS5_IJNSA_ILi8EEESG_EEENS5_IJSG_SB_EEEEEEEvNS4_8identityENS4_13SM90_TMA_LOADES1C_vS1D_EENS_8epilogue10collective6detail29Sm90TmaWarpSpecializedAdapterINS1H_15DefaultEpilogueISJ_SK_SK_NS1G_6thread17LinearCombinationISJ_Li1EffLNS1L_9ScaleType4KindE0ELNS_15FloatRoundStyleE2ESJ_EENS1_15EpilogueDefaultEEEEEvvEEEEvNT_6ParamsE)
        /*0014*/ 	.word	0x00000000


	//----- nvinfo : EIATTR_MIN_STACK_SIZE
	.align		4
.L_17:
        /*0018*/ 	.byte	0x04, 0x12
        /*001a*/ 	.short	(.L_19 - .L_18)
	.align		4
.L_18:
        /*001c*/ 	.word	index@(_ZN7cutlass13device_kernelINS_4gemm6kernel13GemmUniversalIN4cute5tupleIJiiiiEEENS1_10collective13CollectiveMmaINS1_34MainloopSm90TmaGmmaWarpSpecializedILi4ENS5_IJNS4_1CILi1EEENSA_ILi4EEESB_EEENS1_32KernelTmaWarpSpecializedPingpongEEENS5_IJNSA_ILi64EEENSA_ILi128EEESH_EEENS_6half_tENS5_IJlSB_lEEESJ_SK_NS4_8TiledMMAINS4_8MMA_AtomIJNS4_4SM904GMMA26MMA_64x128x16_F32F16F16_SSILNSO_5MajorE0ELSQ_0ELNSO_7ScaleInE1ELSR_1EEEEEENS4_6LayoutINS5_IJSB_SB_SB_EEENS5_IJNSA_ILi0EEESW_SW_EEEEENS5_IJNS4_10UnderscoreESZ_SZ_EEEEENS4_23SM90_TMA_LOAD_MULTICASTENS4_14ComposedLayoutINS4_7SwizzleILi3ELi4ELi3EEENS4_18smem_ptr_flag_bitsILi16EEENSU_INS5_IJNSA_ILi8EEESG_EEENS5_IJSG_SB_EEEEEEEvNS4_8identityENS4_13SM90_TMA_LOADES1C_vS1D_EENS_8epilogue10collective6detail29Sm90TmaWarpSpecializedAdapterINS1H_15DefaultEpilogueISJ_SK_SK_NS1G_6thread17LinearCombinationISJ_Li1EffLNS1L_9ScaleType4KindE0ELNS_15FloatRoundStyleE2ESJ_EENS1_15EpilogueDefaultEEEEEvvEEEEvNT_6ParamsE)
        /*0020*/ 	.word	0x00000000
.L_19:


//--------------------- .nv.compat                --------------------------
	.section	.nv.compat,"",@"SHT_CUDA_COMPAT_INFO"
	.align	4
        /*0000*/ 	.byte	0x02, 0x09, 0x01, 0x00, 0x02, 0x02, 0x04, 0x00, 0x02, 0x05, 0x05, 0x00, 0x03, 0x07, 0x01, 0x01
        /*0010*/ 	.byte	0x02, 0x03, 0x01, 0x00, 0x02, 0x06, 0x01, 0x00, 0x04, 0x0b, 0x08, 0x00, 0x00, 0x00, 0x00, 0x00
        /*0020*/ 	.byte	0x00, 0x00, 0x00, 0x00


//--------------------- .nv.info._ZN7cutlass13device_kernelINS_4gemm6kernel13GemmUniversalIN4cute5tupleIJiiiiEEENS1_10collective13CollectiveMmaINS1_34MainloopSm90TmaGmmaWarpSpecializedILi4ENS5_IJNS4_1CILi1EEENSA_ILi4EEESB_EEENS1_32KernelTmaWarpSpecializedPingpongEEENS5_IJNSA_ILi64EEENSA_ILi128EEESH_EEENS_6half_tENS5_IJlSB_lEEESJ_SK_NS4_8TiledMMAINS4_8MMA_AtomIJNS4_4SM904GMMA26MMA_64x128x16_F32F16F16_SSILNSO_5MajorE0ELSQ_0ELNSO_7ScaleInE1ELSR_1EEEEEENS4_6LayoutINS5_IJSB_SB_SB_EEENS5_IJNSA_ILi0EEESW_SW_EEEEENS5_IJNS4_10UnderscoreESZ_SZ_EEEEENS4_23SM90_TMA_LOAD_MULTICASTENS4_14ComposedLayoutINS4_7SwizzleILi3ELi4ELi3EEENS4_18smem_ptr_flag_bitsILi16EEENSU_INS5_IJNSA_ILi8EEESG_EEENS5_IJSG_SB_EEEEEEEvNS4_8identityENS4_13SM90_TMA_LOADES1C_vS1D_EENS_8epilogue10collective6detail29Sm90TmaWarpSpecializedAdapterINS1H_15DefaultEpilogueISJ_SK_SK_NS1G_6thread17LinearCombinationISJ_Li1EffLNS1L_9ScaleType4KindE0ELNS_15FloatRoundStyleE2ESJ_EENS1_15EpilogueDefaultEEEEEvvEEEEvNT_6ParamsE --------------------------
	.section	.nv.info._ZN7cutlass13device_kernelINS_4gemm6kernel13GemmUniversalIN4cute5tupleIJiiiiEEENS1_10collective13CollectiveMmaINS1_34MainloopSm90TmaGmmaWarpSpecializedILi4ENS5_IJNS4_1CILi1EEENSA_ILi4EEESB_EEENS1_32KernelTmaWarpSpecializedPingpongEEENS5_IJNSA_ILi64EEENSA_ILi128EEESH_EEENS_6half_tENS5_IJlSB_lEEESJ_SK_NS4_8TiledMMAINS4_8MMA_AtomIJNS4_4SM904GMMA26MMA_64x128x16_F32F16F16_SSILNSO_5MajorE0ELSQ_0ELNSO_7ScaleInE1ELSR_1EEEEEENS4_6LayoutINS5_IJSB_SB_SB_EEENS5_IJNSA_ILi0EEESW_SW_EEEEENS5_IJNS4_10UnderscoreESZ_SZ_EEEEENS4_23SM90_TMA_LOAD_MULTICASTENS4_14ComposedLayoutINS4_7SwizzleILi3ELi4ELi3EEENS4_18smem_ptr_flag_bitsILi16EEENSU_INS5_IJNSA_ILi8EEESG_EEENS5_IJSG_SB_EEEEEEEvNS4_8identityENS4_13SM90_TMA_LOADES1C_vS1D_EENS_8epilogue10collective6detail29Sm90TmaWarpSpecializedAdapterINS1H_15DefaultEpilogueISJ_SK_SK_NS1G_6thread17LinearCombinationISJ_Li1EffLNS1L_9ScaleType4KindE0ELNS_15FloatRoundStyleE2ESJ_EENS1_15EpilogueDefaultEEEEEvvEEEEvNT_6ParamsE,"",@"SHT_CUDA_INFO"
	.sectionflags	@""
	.align	4


	//----- nvinfo : EIATTR_CUDA_API_VERSION
	.align		4
        /*0000*/ 	.byte	0x04, 0x37
        /*0002*/ 	.short	(.L_21 - .L_20)
.L_20:
        /*0004*/ 	.word	0x00000082


	//----- nvinfo : EIATTR_KPARAM_INFO
	.align		4
.L_21:
        /*0008*/ 	.byte	0x04, 0x17
        /*000a*/ 	.short	(.L_23 - .L_22)
.L_22:
        /*000c*/ 	.word	0x00000000
        /*0010*/ 	.short	0x0000
        /*0012*/ 	.short	0x0070
        /*0014*/ 	.byte	0x00, 0xf0, 0x01, 0x10


	//----- nvinfo : EIATTR_SPARSE_MMA_MASK
	.align		4
.L_23:
        /*0018*/ 	.byte	0x03, 0x50
        /*001a*/ 	.short	0x0000


	//----- nvinfo : EIATTR_MAXREG_COUNT
	.align		4
        /*001c*/ 	.byte	0x03, 0x1b
        /*001e*/ 	.short	0x00a8


	//----- nvinfo : EIATTR_NUM_BARRIERS
	.align		4
        /*0020*/ 	.byte	0x02, 0x4c
        /*0022*/ 	.byte	0x01
	.zero		1


	//----- nvinfo : EIATTR_EXTERNS
	.align		4
        /*0024*/ 	.byte	0x04, 0x0f
        /*0026*/ 	.short	(.L_25 - .L_24)


	//   ....[0]....
	.align		4
.L_24:
        /*0028*/ 	.word	index@(__assertfail)


	//----- nvinfo : EIATTR_MERCURY_ISA_VERSION
	.align		4
.L_25:
        /*002c*/ 	.byte	0x03, 0x5f
        /*002e*/ 	.short	0x0101


	//----- nvinfo : EIATTR_INT_WARP_WIDE_INSTR_OFFSETS
	.align		4
        /*0030*/ 	.byte	0x04, 0x31
        /*0032*/ 	.short	(.L_27 - .L_26)


	//   ....[0]....
.L_26:
        /*0034*/ 	.word	0x00000590


	//   ....[1]....
        /*0038*/ 	.word	0x000005d0


	//   ....[2]....
        /*003c*/ 	.word	0x00000660


	//   ....[3]....
        /*0040*/ 	.word	0x00000690


	//   ....[4]....
        /*0044*/ 	.word	0x000006d0


	//   ....[5]....
        /*0048*/ 	.word	0x000006e0


	//   ....[6]....
        /*004c*/ 	.word	0x000007a0


	//   ....[7]....
        /*0050*/ 	.word	0x00000800


	//   ....[8]....
        /*0054*/ 	.word	0x00002530


	//----- nvinfo : EIATTR_COOP_GROUP_MASK_REGIDS
	.align		4
.L_27:
        /*0058*/ 	.byte	0x04, 0x29
        /*005a*/ 	.short	(.L_29 - .L_28)


	//   ....[0]....
.L_28:
        /*005c*/ 	.word	0xffffffff


	//   ....[1]....
        /*0060*/ 	.word	0xffffffff


	//   ....[2]....
        /*0064*/ 	.word	0xffffffff


	//   ....[3]....
        /*0068*/ 	.word	0xffffffff


	//   ....[4]....
        /*006c*/ 	.word	0xffffffff


	//   ....[5]....
        /*0070*/ 	.word	0xffffffff


	//   ....[6]....
        /*0074*/ 	.word	0xffffffff


	//----- nvinfo : EIATTR_COOP_GROUP_INSTR_OFFSETS
	.align		4
.L_29:
        /*0078*/ 	.byte	0x04, 0x28
        /*007a*/ 	.short	(.L_31 - .L_30)


	//   ....[0]....
.L_30:
        /*007c*/ 	.word	0x00000060


	//   ....[1]....
        /*0080*/ 	.word	0x00000080


	//   ....[2]....
        /*0084*/ 	.word	0x00000180


	//   ....[3]....
        /*0088*/ 	.word	0x000003b0


	//   ....[4]....
        /*008c*/ 	.word	0x000003f0


	//   ....[5]....
        /*0090*/ 	.word	0x000004e0


	//   ....[6]....
        /*0094*/ 	.word	0x00000910


	//----- nvinfo : EIATTR_REG_RECONFIG
	.align		4
.L_31:
        /*0098*/ 	.byte	0x01, 0x54
	.zero		2


	//----- nvinfo : EIATTR_SYSCALL_OFFSETS
	.align		4
        /*009c*/ 	.byte	0x04, 0x46
        /*009e*/ 	.short	(.L_33 - .L_32)


	//   ....[0]....
.L_32:
        /*00a0*/ 	.word	0x00001940


	//----- nvinfo : EIATTR_MBARRIER_INSTR_OFFSETS
	.align		4
.L_33:
        /*00a4*/ 	.byte	0x04, 0x39
        /*00a6*/ 	.short	(.L_35 - .L_34)


	//   ....[0]....
.L_34:
        /*00a8*/ 	.word	0x00000320
        /*00ac*/ 	.word	0x000000ff
        /*00b0*/ 	.word	0x00000000
        /*00b4*/ 	.short	0x0100
        /*00b6*/ 	.byte	0x07
	.zero		1


	//   ....[1]....
        /*00b8*/ 	.word	0x00000330
        /*00bc*/ 	.word	0x000000ff
        /*00c0*/ 	.word	0x00000020
        /*00c4*/ 	.short	0x0100
        /*00c6*/ 	.byte	0x07
	.zero		1


	//   ....[2]....
        /*00c8*/ 	.word	0x00000340
        /*00cc*/ 	.word	0x000000ff
        /*00d0*/ 	.word	0x00000008
        /*00d4*/ 	.short	0x0100
        /*00d6*/ 	.byte	0x07
	.zero		1


	//   ....[3]....
        /*00d8*/ 	.word	0x00000350
        /*00dc*/ 	.word	0x000000ff
        /*00e0*/ 	.word	0x00000028
        /*00e4*/ 	.short	0x0100
        /*00e6*/ 	.byte	0x07
	.zero		1


	//   ....[4]....
        /*00e8*/ 	.word	0x00000360
        /*00ec*/ 	.word	0x000000ff
        /*00f0*/ 	.word	0x00000010
        /*00f4*/ 	.short	0x0100
        /*00f6*/ 	.byte	0x07
	.zero		1


	//   ....[5]....
        /*00f8*/ 	.word	0x00000370
        /*00fc*/ 	.word	0x000000ff
        /*0100*/ 	.word	0x00000030
        /*0104*/ 	.short	0x0100
        /*0106*/ 	.byte	0x07
	.zero		1


	//   ....[6]....
        /*0108*/ 	.word	0x00000380
        /*010c*/ 	.word	0x000000ff
        /*0110*/ 	.word	0x00000018
        /*0114*/ 	.short	0x0100
        /*0116*/ 	.byte	0x07
	.zero		1


	//   ....[7]....
        /*0118*/ 	.word	0x00000390
        /*011c*/ 	.word	0x000000ff
        /*0120*/ 	.word	0x00000038
        /*0124*/ 	.short	0x0100
        /*0126*/ 	.byte	0x07
	.zero		1


	//   ....[8]....
        /*0128*/ 	.word	0x000007e0
        /*012c*/ 	.word	0x000000ff
        /*0130*/ 	.word	0x00000070
        /*0134*/ 	.short	0x0100
        /*0136*/ 	.byte	0x0d
	.zero		1


	//   ....[9]....
        /*0138*/ 	.word	0x00000820
        /*013c*/ 	.word	0x000000ff
        /*0140*/ 	.word	0x00000078
        /*0144*/ 	.short	0x0100
        /*0146*/ 	.byte	0x0d
	.zero		1


	//   ....[10]....
        /*0148*/ 	.word	0x00000850
        /*014c*/ 	.word	0x000000ff
        /*0150*/ 	.word	0x00000050
        /*0154*/ 	.short	0x0100
        /*0156*/ 	.byte	0x10
	.zero		1


	//   ....[11]....
        /*0158*/ 	.word	0x000008a0
        /*015c*/ 	.word	0x000000ff
        /*0160*/ 	.word	0x00000058
        /*0164*/ 	.short	0x0100
        /*0166*/ 	.byte	0x10
	.zero		1


	//   ....[12]....
        /*0168*/ 	.word	0x000008b0
        /*016c*/ 	.word	0x000000ff
        /*0170*/ 	.word	0x00000060
        /*0174*/ 	.short	0x0100
        /*0176*/ 	.byte	0x10
	.zero		1


	//   ....[13]....
        /*0178*/ 	.word	0x000008c0
        /*017c*/ 	.word	0x000000ff
        /*0180*/ 	.word	0x00000068
        /*0184*/ 	.short	0x0100
        /*0186*/ 	.byte	0x10
	.zero		1


	//   ....[14]....
        /*0188*/ 	.word	0x00001800
        /*018c*/ 	.word	0x00000060
        /*0190*/ 	.word	0xfffffff8
        /*0194*/ 	.short	0x010a
        /*0196*/ 	.byte	0x3f
	.zero		1


	//   ....[15]....
        /*0198*/ 	.word	0x000019d0
        /*019c*/ 	.word	0x00000003
        /*01a0*/ 	.word	0x00000000
        /*01a4*/ 	.short	0x010a
        /*01a6*/ 	.byte	0x3f
	.zero		1


	//   ....[16]....
        /*01a8*/ 	.word	0x00001a30
        /*01ac*/ 	.word	0x00000003
        /*01b0*/ 	.word	0x00000000
        /*01b4*/ 	.short	0x010a
        /*01b6*/ 	.byte	0x3f
	.zero		1


	//   ....[17]....
        /*01b8*/ 	.word	0x00001f50
        /*01bc*/ 	.word	0x000000ff
        /*01c0*/ 	.word	0x00000000
        /*01c4*/ 	.short	0x010a
        /*01c6*/ 	.byte	0x04
	.zero		1


	//   ....[18]....
        /*01c8*/ 	.word	0x00001f90
        /*01cc*/ 	.word	0x000000ff
        /*01d0*/ 	.word	0x00000000
        /*01d4*/ 	.short	0x010a
        /*01d6*/ 	.byte	0x04
	.zero		1


	//   ....[19]....
        /*01d8*/ 	.word	0x000023c0
        /*01dc*/ 	.word	0x00000005
        /*01e0*/ 	.word	0x00000000
        /*01e4*/ 	.short	0x0101
        /*01e6*/ 	.byte	0x3f
	.zero		1


	//   ....[20]....
        /*01e8*/ 	.word	0x000024c0
        /*01ec*/ 	.word	0x00000065
        /*01f0*/ 	.word	0x00000000
        /*01f4*/ 	.short	0x0101
        /*01f6*/ 	.byte	0x32
	.zero		1


	//   ....[21]....
        /*01f8*/ 	.word	0x000025b0
        /*01fc*/ 	.word	0x00000003
        /*0200*/ 	.word	0x00000000
        /*0204*/ 	.short	0x0101
        /*0206*/ 	.byte	0x3f
	.zero		1


	//   ....[22]....
        /*0208*/ 	.word	0x00002610
        /*020c*/ 	.word	0x00000060
        /*0210*/ 	.word	0x00000008
        /*0214*/ 	.short	0x010a
        /*0216*/ 	.byte	0x3f
	.zero		1


	//   ....[23]....
        /*0218*/ 	.word	0x00006700
        /*021c*/ 	.word	0x00000061
        /*0220*/ 	.word	0x00000000
        /*0224*/ 	.short	0x0101
        /*0226*/ 	.byte	0x32
	.zero		1


	//   ....[24]....
        /*0228*/ 	.word	0x00007150
        /*022c*/ 	.word	0x0000000c
        /*0230*/ 	.word	0x00000020
        /*0234*/ 	.short	0x010a
        /*0236*/ 	.byte	0x3f
	.zero		1


	//   ....[25]....
        /*0238*/ 	.word	0x00007650
        /*023c*/ 	.word	0x00000004
        /*0240*/ 	.word	0x00000078
        /*0244*/ 	.short	0x0101
        /*0246*/ 	.byte	0x3f
	.zero		1


	//   ....[26]....
        /*0248*/ 	.word	0x00007d60
        /*024c*/ 	.word	0x00000007
        /*0250*/ 	.word	0x00000000
        /*0254*/ 	.short	0x010a
        /*0256*/ 	.byte	0x3f
	.zero		1


	//   ....[27]....
        /*0258*/ 	.word	0x00007de0
        /*025c*/ 	.word	0x00000009
        /*0260*/ 	.word	0x00000000
        /*0264*/ 	.short	0x010a
        /*0266*/ 	.byte	0x3f
	.zero		1


	//   ....[28]....
        /*0268*/ 	.word	0x00007e70
        /*026c*/ 	.word	0x00000006
        /*0270*/ 	.word	0x00000000
        /*0274*/ 	.short	0x010a
        /*0276*/ 	.byte	0x3f
	.zero		1


	//   ....[29]....
        /*0278*/ 	.word	0x00007f00
        /*027c*/ 	.word	0x00000003
        /*0280*/ 	.word	0x00000000
        /*0284*/ 	.short	0x010a
        /*0286*/ 	.byte	0x3f
	.zero		1


	//   ....[30]....
        /*0288*/ 	.word	0x00007f60
        /*028c*/ 	.word	0x00000060
        /*0290*/ 	.word	0xfffffff8
        /*0294*/ 	.short	0x010a
        /*0296*/ 	.byte	0x3f
	.zero		1


	//   ....[31]....
        /*0298*/ 	.word	0x00007fb0
        /*029c*/ 	.word	0x00000003
        /*02a0*/ 	.word	0x00000000
        /*02a4*/ 	.short	0x010a
        /*02a6*/ 	.byte	0x3f
	.zero		1


	//   ....[32]....
        /*02a8*/ 	.word	0x00008010
        /*02ac*/ 	.word	0x00000005
        /*02b0*/ 	.word	0x00000000
        /*02b4*/ 	.short	0x010a
        /*02b6*/ 	.byte	0x3f
	.zero		1


	//   ....[33]....
        /*02b8*/ 	.word	0x00008060
        /*02bc*/ 	.word	0x00000060
        /*02c0*/ 	.word	0x00000008
        /*02c4*/ 	.short	0x010a
        /*02c6*/ 	.byte	0x3f
	.zero		1


	//   ....[34]....
        /*02c8*/ 	.word	0x00008130
        /*02cc*/ 	.word	0x0000000c
        /*02d0*/ 	.word	0x00000020
        /*02d4*/ 	.short	0x010a
        /*02d6*/ 	.byte	0x3f
	.zero		1


	//   ....[35]....
        /*02d8*/ 	.word	0x00008200
        /*02dc*/ 	.word	0x00000007
        /*02e0*/ 	.word	0x00000000
        /*02e4*/ 	.short	0x010a
        /*02e6*/ 	.byte	0x3f
	.zero		1


	//   ....[36]....
        /*02e8*/ 	.word	0x00008250
        /*02ec*/ 	.word	0x00000009
        /*02f0*/ 	.word	0x00000000
        /*02f4*/ 	.short	0x010a
        /*02f6*/ 	.byte	0x3f
	.zero		1


	//   ....[37]....
        /*02f8*/ 	.word	0x000082a0
        /*02fc*/ 	.word	0x00000006
        /*0300*/ 	.word	0x00000000
        /*0304*/ 	.short	0x010a
        /*0306*/ 	.byte	0x3f
	.zero		1


	//----- nvinfo : EIATTR_NUM_MBARRIERS
	.align		4
.L_35:
        /*0308*/ 	.byte	0x03, 0x38
        /*030a*/ 	.short	0x000e


	//----- nvinfo : EIATTR_EXIT_INSTR_OFFSETS
	.align		4
        /*030c*/ 	.byte	0x04, 0x1c
        /*030e*/ 	.short	(.L_37 - .L_36)


	//   ....[0]....
.L_36:
        /*0310*/ 	.word	0x00001420


	//   ....[1]....
        /*0314*/ 	.word	0x00001480


	//   ....[2]....
        /*0318*/ 	.word	0x00006e40


	//   ....[3]....
        /*031c*/ 	.word	0x00006e70


	//   ....[4]....
        /*0320*/ 	.word	0x00007f50


	//----- nvinfo : EIATTR_MAX_THREADS
	.align		4
.L_37:
        /*0324*/ 	.byte	0x04, 0x05
        /*0326*/ 	.short	(.L_39 - .L_38)
.L_38:
        /*0328*/ 	.word	0x00000180
        /*032c*/ 	.word	0x00000001
        /*0330*/ 	.word	0x00000001


	//----- nvinfo : EIATTR_CRS_STACK_SIZE
	.align		4
.L_39:
        /*0334*/ 	.byte	0x04, 0x1e
        /*0336*/ 	.short	(.L_41 - .L_40)
.L_40:
        /*0338*/ 	.word	0x00000000


	//----- nvinfo : EIATTR_CBANK_PARAM_SIZE
	.align		4
.L_41:
        /*033c*/ 	.byte	0x03, 0x19
        /*033e*/ 	.short	0x0470


	//----- nvinfo : EIATTR_PARAM_CBANK
	.align		4
        /*0340*/ 	.byte	0x04, 0x0a
        /*0342*/ 	.short	(.L_43 - .L_42)
	.align		4
.L_42:
        /*0344*/ 	.word	index@(.nv.constant0._ZN7cutlass13device_kernelINS_4gemm6kernel13GemmUniversalIN4cute5tupleIJiiiiEEENS1_10collective13CollectiveMmaINS1_34MainloopSm90TmaGmmaWarpSpecializedILi4ENS5_IJNS4_1CILi1EEENSA_ILi4EEESB_EEENS1_32KernelTmaWarpSpecializedPingpongEEENS5_IJNSA_ILi64EEENSA_ILi128EEESH_EEENS_6half_tENS5_IJlSB_lEEESJ_SK_NS4_8TiledMMAINS4_8MMA_AtomIJNS4_4SM904GMMA26MMA_64x128x16_F32F16F16_SSILNSO_5MajorE0ELSQ_0ELNSO_7ScaleInE1ELSR_1EEEEEENS4_6LayoutINS5_IJSB_SB_SB_EEENS5_IJNSA_ILi0EEESW_SW_EEEEENS5_IJNS4_10UnderscoreESZ_SZ_EEEEENS4_23SM90_TMA_LOAD_MULTICASTENS4_14ComposedLayoutINS4_7SwizzleILi3ELi4ELi3EEENS4_18smem_ptr_flag_bitsILi16EEENSU_INS5_IJNSA_ILi8EEESG_EEENS5_IJSG_SB_EEEEEEEvNS4_8identityENS4_13SM90_TMA_LOADES1C_vS1D_EENS_8epilogue10collective6detail29Sm90TmaWarpSpecializedAdapterINS1H_15DefaultEpilogueISJ_SK_SK_NS1G_6thread17LinearCombinationISJ_Li1EffLNS1L_9ScaleType4KindE0ELNS_15FloatRoundStyleE2ESJ_EENS1_15EpilogueDefaultEEEEEvvEEEEvNT_6ParamsE)
        /*0348*/ 	.short	0x0210
        /*034a*/ 	.short	0x0470


	//----- nvinfo : EIATTR_SW_WAR
	.align		4
.L_43:
        /*034c*/ 	.byte	0x04, 0x36
        /*034e*/ 	.short	(.L_45 - .L_44)
.L_44:
        /*0350*/ 	.word	0x00000008
.L_45:


//--------------------- .nv.callgraph             --------------------------
	.section	.nv.callgraph,"",@"SHT_CUDA_CALLGRAPH"
	.align	4
	.sectionentsize	8
	.align		4
        /*0000*/ 	.word	0x00000000
	.align		4
        /*0004*/ 	.word	0xffffffff
	.align		4
        /*0008*/ 	.word	index@(_ZN7cutlass13device_kernelINS_4gemm6kernel13GemmUniversalIN4cute5tupleIJiiiiEEENS1_10collective13CollectiveMmaINS1_34MainloopSm90TmaGmmaWarpSpecializedILi4ENS5_IJNS4_1CILi1EEENSA_ILi4EEESB_EEENS1_32KernelTmaWarpSpecializedPingpongEEENS5_IJNSA_ILi64EEENSA_ILi128EEESH_EEENS_6half_tENS5_IJlSB_lEEESJ_SK_NS4_8TiledMMAINS4_8MMA_AtomIJNS4_4SM904GMMA26MMA_64x128x16_F32F16F16_SSILNSO_5MajorE0ELSQ_0ELNSO_7ScaleInE1ELSR_1EEEEEENS4_6LayoutINS5_IJSB_SB_SB_EEENS5_IJNSA_ILi0EEESW_SW_EEEEENS5_IJNS4_10UnderscoreESZ_SZ_EEEEENS4_23SM90_TMA_LOAD_MULTICASTENS4_14ComposedLayoutINS4_7SwizzleILi3ELi4ELi3EEENS4_18smem_ptr_flag_bitsILi16EEENSU_INS5_IJNSA_ILi8EEESG_EEENS5_IJSG_SB_EEEEEEEvNS4_8identityENS4_13SM90_TMA_LOADES1C_vS1D_EENS_8epilogue10collective6detail29Sm90TmaWarpSpecializedAdapterINS1H_15DefaultEpilogueISJ_SK_SK_NS1G_6thread17LinearCombinationISJ_Li1EffLNS1L_9ScaleType4KindE0ELNS_15FloatRoundStyleE2ESJ_EENS1_15EpilogueDefaultEEEEEvvEEEEvNT_6ParamsE)
	.align		4
        /*000c*/ 	.word	index@(__assertfail)
	.align		4
        /*0010*/ 	.word	0x00000000
	.align		4
        /*0014*/ 	.word	0xfffffffe
	.align		4
        /*0018*/ 	.word	0x00000000
	.align		4
        /*001c*/ 	.word	0xfffffffd
	.align		4
        /*0020*/ 	.word	0x00000000
	.align		4
        /*0024*/ 	.word	0xfffffffc


//--------------------- .nv.constant4             --------------------------
	.section	.nv.constant4,"a",@progbits
	.align	8
	.align		8
.nv.constant4:
        /*0000*/ 	.dword	__assertfail
	.align		8
        /*0008*/ 	.dword	__unnamed_1
	.align		8
        /*0010*/ 	.dword	_ZN40_INTERNAL_e1d1ff4e_4_k_cu_fb0aa51f_187354cuda3std3__45__cpo5beginE
	.align		8
        /*0018*/ 	.dword	_ZN40_INTERNAL_e1d1ff4e_4_k_cu_fb0aa51f_187354cuda3std3__45__cpo3endE
	.align		8
        /*0020*/ 	.dword	_ZN40_INTERNAL_e1d1ff4e_4_k_cu_fb0aa51f_187354cuda3std3__45__cpo6cbeginE
	.align		8
        /*0028*/ 	.dword	_ZN40_INTERNAL_e1d1ff4e_4_k_cu_fb0aa51f_187354cuda3std3__45__cpo4cendE
	.align		8
        /*0030*/ 	.dword	_ZN40_INTERNAL_e1d1ff4e_4_k_cu_fb0aa51f_187354cuda3std3__442_GLOBAL__N__e1d1ff4e_4_k_cu_fb0aa51f_187356ignoreE
	.align		8
        /*0038*/ 	.dword	_ZN40_INTERNAL_e1d1ff4e_4_k_cu_fb0aa51f_187354cuda3std3__419piecewise_constructE
	.align		8
        /*0040*/ 	.dword	_ZN40_INTERNAL_e1d1ff4e_4_k_cu_fb0aa51f_187354cuda3std3__48in_placeE
	.align		8
        /*0048*/ 	.dword	_ZN40_INTERNAL_e1d1ff4e_4_k_cu_fb0aa51f_187354cuda3std6ranges3__45__cpo4swapE
	.align		8
        /*0050*/ 	.dword	_ZN40_INTERNAL_e1d1ff4e_4_k_cu_fb0aa51f_187354cuda3std6ranges3__45__cpo9iter_moveE
	.align		8
        /*0058*/ 	.dword	_ZN40_INTERNAL_e1d1ff4e_4_k_cu_fb0aa51f_187354cute7productE
	.align		8
        /*0060*/ 	.dword	_ZN40_INTERNAL_e1d1ff4e_4_k_cu_fb0aa51f_187354cute1_E
	.align		8
        /*0068*/ 	.dword	$str$22
	.align		8
        /*0070*/ 	.dword	$str$23


//--------------------- .text._ZN7cutlass13device_kernelINS_4gemm6kernel13GemmUniversalIN4cute5tupleIJiiiiEEENS1_10collective13CollectiveMmaINS1_34MainloopSm90TmaGmmaWarpSpecializedILi4ENS5_IJNS4_1CILi1EEENSA_ILi4EEESB_EEENS1_32KernelTmaWarpSpecializedPingpongEEENS5_IJNSA_ILi64EEENSA_ILi128EEESH_EEENS_6half_tENS5_IJlSB_lEEESJ_SK_NS4_8TiledMMAINS4_8MMA_AtomIJNS4_4SM904GMMA26MMA_64x128x16_F32F16F16_SSILNSO_5MajorE0ELSQ_0ELNSO_7ScaleInE1ELSR_1EEEEEENS4_6LayoutINS5_IJSB_SB_SB_EEENS5_IJNSA_ILi0EEESW_SW_EEEEENS5_IJNS4_10UnderscoreESZ_SZ_EEEEENS4_23SM90_TMA_LOAD_MULTICASTENS4_14ComposedLayoutINS4_7SwizzleILi3ELi4ELi3EEENS4_18smem_ptr_flag_bitsILi16EEENSU_INS5_IJNSA_ILi8EEESG_EEENS5_IJSG_SB_EEEEEEEvNS4_8identityENS4_13SM90_TMA_LOADES1C_vS1D_EENS_8epilogue10collective6detail29Sm90TmaWarpSpecializedAdapterINS1H_15DefaultEpilogueISJ_SK_SK_NS1G_6thread17LinearCombinationISJ_Li1EffLNS1L_9ScaleType4KindE0ELNS_15FloatRoundStyleE2ESJ_EENS1_15EpilogueDefaultEEEEEvvEEEEvNT_6ParamsE --------------------------
	.section	.text._ZN7cutlass13device_kernelINS_4gemm6kernel13GemmUniversalIN4cute5tupleIJiiiiEEENS1_10collective13CollectiveMmaINS1_34MainloopSm90TmaGmmaWarpSpecializedILi4ENS5_IJNS4_1CILi1EEENSA_ILi4EEESB_EEENS1_32KernelTmaWarpSpecializedPingpongEEENS5_IJNSA_ILi64EEENSA_ILi128EEESH_EEENS_6half_tENS5_IJlSB_lEEESJ_SK_NS4_8TiledMMAINS4_8MMA_AtomIJNS4_4SM904GMMA26MMA_64x128x16_F32F16F16_SSILNSO_5MajorE0ELSQ_0ELNSO_7ScaleInE1ELSR_1EEEEEENS4_6LayoutINS5_IJSB_SB_SB_EEENS5_IJNSA_ILi0EEESW_SW_EEEEENS5_IJNS4_10UnderscoreESZ_SZ_EEEEENS4_23SM90_TMA_LOAD_MULTICASTENS4_14ComposedLayoutINS4_7SwizzleILi3ELi4ELi3EEENS4_18smem_ptr_flag_bitsILi16EEENSU_INS5_IJNSA_ILi8EEESG_EEENS5_IJSG_SB_EEEEEEEvNS4_8identityENS4_13SM90_TMA_LOADES1C_vS1D_EENS_8epilogue10collective6detail29Sm90TmaWarpSpecializedAdapterINS1H_15DefaultEpilogueISJ_SK_SK_NS1G_6thread17LinearCombinationISJ_Li1EffLNS1L_9ScaleType4KindE0ELNS_15FloatRoundStyleE2ESJ_EENS1_15EpilogueDefaultEEEEEvvEEEEvNT_6ParamsE,"ax",@progbits
	.align	128
.text._ZN7cutlass13device_kernelINS_4gemm6kernel13GemmUniversalIN4cute5tupleIJiiiiEEENS1_10collective13CollectiveMmaINS1_34MainloopSm90TmaGmmaWarpSpecializedILi4ENS5_IJNS4_1CILi1EEENSA_ILi4EEESB_EEENS1_32KernelTmaWarpSpecializedPingpongEEENS5_IJNSA_ILi64EEENSA_ILi128EEESH_EEENS_6half_tENS5_IJlSB_lEEESJ_SK_NS4_8TiledMMAINS4_8MMA_AtomIJNS4_4SM904GMMA26MMA_64x128x16_F32F16F16_SSILNSO_5MajorE0ELSQ_0ELNSO_7ScaleInE1ELSR_1EEEEEENS4_6LayoutINS5_IJSB_SB_SB_EEENS5_IJNSA_ILi0EEESW_SW_EEEEENS5_IJNS4_10UnderscoreESZ_SZ_EEEEENS4_23SM90_TMA_LOAD_MULTICASTENS4_14ComposedLayoutINS4_7SwizzleILi3ELi4ELi3EEENS4_18smem_ptr_flag_bitsILi16EEENSU_INS5_IJNSA_ILi8EEESG_EEENS5_IJSG_SB_EEEEEEEvNS4_8identityENS4_13SM90_TMA_LOADES1C_vS1D_EENS_8epilogue10collective6detail29Sm90TmaWarpSpecializedAdapterINS1H_15DefaultEpilogueISJ_SK_SK_NS1G_6thread17LinearCombinationISJ_Li1EffLNS1L_9ScaleType4KindE0ELNS_15FloatRoundStyleE2ESJ_EENS1_15EpilogueDefaultEEEEEvvEEEEvNT_6ParamsE:
        .type           _ZN7cutlass13device_kernelINS_4gemm6kernel13GemmUniversalIN4cute5tupleIJiiiiEEENS1_10collective13CollectiveMmaINS1_34MainloopSm90TmaGmmaWarpSpecializedILi4ENS5_IJNS4_1CILi1EEENSA_ILi4EEESB_EEENS1_32KernelTmaWarpSpecializedPingpongEEENS5_IJNSA_ILi64EEENSA_ILi128EEESH_EEENS_6half_tENS5_IJlSB_lEEESJ_SK_NS4_8TiledMMAINS4_8MMA_AtomIJNS4_4SM904GMMA26MMA_64x128x16_F32F16F16_SSILNSO_5MajorE0ELSQ_0ELNSO_7ScaleInE1ELSR_1EEEEEENS4_6LayoutINS5_IJSB_SB_SB_EEENS5_IJNSA_ILi0EEESW_SW_EEEEENS5_IJNS4_10UnderscoreESZ_SZ_EEEEENS4_23SM90_TMA_LOAD_MULTICASTENS4_14ComposedLayoutINS4_7SwizzleILi3ELi4ELi3EEENS4_18smem_ptr_flag_bitsILi16EEENSU_INS5_IJNSA_ILi8EEESG_EEENS5_IJSG_SB_EEEEEEEvNS4_8identityENS4_13SM90_TMA_LOADES1C_vS1D_EENS_8epilogue10collective6detail29Sm90TmaWarpSpecializedAdapterINS1H_15DefaultEpilogueISJ_SK_SK_NS1G_6thread17LinearCombinationISJ_Li1EffLNS1L_9ScaleType4KindE0ELNS_15FloatRoundStyleE2ESJ_EENS1_15EpilogueDefaultEEEEEvvEEEEvNT_6ParamsE,@function
        .size           _ZN7cutlass13device_kernelINS_4gemm6kernel13GemmUniversalIN4cute5tupleIJiiiiEEENS1_10collective13CollectiveMmaINS1_34MainloopSm90TmaGmmaWarpSpecializedILi4ENS5_IJNS4_1CILi1EEENSA_ILi4EEESB_EEENS1_32KernelTmaWarpSpecializedPingpongEEENS5_IJNSA_ILi64EEENSA_ILi128EEESH_EEENS_6half_tENS5_IJlSB_lEEESJ_SK_NS4_8TiledMMAINS4_8MMA_AtomIJNS4_4SM904GMMA26MMA_64x128x16_F32F16F16_SSILNSO_5MajorE0ELSQ_0ELNSO_7ScaleInE1ELSR_1EEEEEENS4_6LayoutINS5_IJSB_SB_SB_EEENS5_IJNSA_ILi0EEESW_SW_EEEEENS5_IJNS4_10UnderscoreESZ_SZ_EEEEENS4_23SM90_TMA_LOAD_MULTICASTENS4_14ComposedLayoutINS4_7SwizzleILi3ELi4ELi3EEENS4_18smem_ptr_flag_bitsILi16EEENSU_INS5_IJNSA_ILi8EEESG_EEENS5_IJSG_SB_EEEEEEEvNS4_8identityENS4_13SM90_TMA_LOADES1C_vS1D_EENS_8epilogue10collective6detail29Sm90TmaWarpSpecializedAdapterINS1H_15DefaultEpilogueISJ_SK_SK_NS1G_6thread17LinearCombinationISJ_Li1EffLNS1L_9ScaleType4KindE0ELNS_15FloatRoundStyleE2ESJ_EENS1_15EpilogueDefaultEEEEEvvEEEEvNT_6ParamsE,(.L_x_200 - _ZN7cutlass13device_kernelINS_4gemm6kernel13GemmUniversalIN4cute5tupleIJiiiiEEENS1_10collective13CollectiveMmaINS1_34MainloopSm90TmaGmmaWarpSpecializedILi4ENS5_IJNS4_1CILi1EEENSA_ILi4EEESB_EEENS1_32KernelTmaWarpSpecializedPingpongEEENS5_IJNSA_ILi64EEENSA_ILi128EEESH_EEENS_6half_tENS5_IJlSB_lEEESJ_SK_NS4_8TiledMMAINS4_8MMA_AtomIJNS4_4SM904GMMA26MMA_64x128x16_F32F16F16_SSILNSO_5MajorE0ELSQ_0ELNSO_7ScaleInE1ELSR_1EEEEEENS4_6LayoutINS5_IJSB_SB_SB_EEENS5_IJNSA_ILi0EEESW_SW_EEEEENS5_IJNS4_10UnderscoreESZ_SZ_EEEEENS4_23SM90_TMA_LOAD_MULTICASTENS4_14ComposedLayoutINS4_7SwizzleILi3ELi4ELi3EEENS4_18smem_ptr_flag_bitsILi16EEENSU_INS5_IJNSA_ILi8EEESG_EEENS5_IJSG_SB_EEEEEEEvNS4_8identityENS4_13SM90_TMA_LOADES1C_vS1D_EENS_8epilogue10collective6detail29Sm90TmaWarpSpecializedAdapterINS1H_15DefaultEpilogueISJ_SK_SK_NS1G_6thread17LinearCombinationISJ_Li1EffLNS1L_9ScaleType4KindE0ELNS_15FloatRoundStyleE2ESJ_EENS1_15EpilogueDefaultEEEEEvvEEEEvNT_6ParamsE)
        .other          _ZN7cutlass13device_kernelINS_4gemm6kernel13GemmUniversalIN4cute5tupleIJiiiiEEENS1_10collective13CollectiveMmaINS1_34MainloopSm90TmaGmmaWarpSpecializedILi4ENS5_IJNS4_1CILi1EEENSA_ILi4EEESB_EEENS1_32KernelTmaWarpSpecializedPingpongEEENS5_IJNSA_ILi64EEENSA_ILi128EEESH_EEENS_6half_tENS5_IJlSB_lEEESJ_SK_NS4_8TiledMMAINS4_8MMA_AtomIJNS4_4SM904GMMA26MMA_64x128x16_F32F16F16_SSILNSO_5MajorE0ELSQ_0ELNSO_7ScaleInE1ELSR_1EEEEEENS4_6LayoutINS5_IJSB_SB_SB_EEENS5_IJNSA_ILi0EEESW_SW_EEEEENS5_IJNS4_10UnderscoreESZ_SZ_EEEEENS4_23SM90_TMA_LOAD_MULTICASTENS4_14ComposedLayoutINS4_7SwizzleILi3ELi4ELi3EEENS4_18smem_ptr_flag_bitsILi16EEENSU_INS5_IJNSA_ILi8EEESG_EEENS5_IJSG_SB_EEEEEEEvNS4_8identityENS4_13SM90_TMA_LOADES1C_vS1D_EENS_8epilogue10collective6detail29Sm90TmaWarpSpecializedAdapterINS1H_15DefaultEpilogueISJ_SK_SK_NS1G_6thread17LinearCombinationISJ_Li1EffLNS1L_9ScaleType4KindE0ELNS_15FloatRoundStyleE2ESJ_EENS1_15EpilogueDefaultEEEEEvvEEEEvNT_6ParamsE,@"STO_CUDA_ENTRY STV_DEFAULT"
_ZN7cutlass13device_kernelINS_4gemm6kernel13GemmUniversalIN4cute5tupleIJiiiiEEENS1_10collective13CollectiveMmaINS1_34MainloopSm90TmaGmmaWarpSpecializedILi4ENS5_IJNS4_1CILi1EEENSA_ILi4EEESB_EEENS1_32KernelTmaWarpSpecializedPingpongEEENS5_IJNSA_ILi64EEENSA_ILi128EEESH_EEENS_6half_tENS5_IJlSB_lEEESJ_SK_NS4_8TiledMMAINS4_8MMA_AtomIJNS4_4SM904GMMA26MMA_64x128x16_F32F16F16_SSILNSO_5MajorE0ELSQ_0ELNSO_7ScaleInE1ELSR_1EEEEEENS4_6LayoutINS5_IJSB_SB_SB_EEENS5_IJNSA_ILi0EEESW_SW_EEEEENS5_IJNS4_10UnderscoreESZ_SZ_EEEEENS4_23SM90_TMA_LOAD_MULTICASTENS4_14ComposedLayoutINS4_7SwizzleILi3ELi4ELi3EEENS4_18smem_ptr_flag_bitsILi16EEENSU_INS5_IJNSA_ILi8EEESG_EEENS5_IJSG_SB_EEEEEEEvNS4_8identityENS4_13SM90_TMA_LOADES1C_vS1D_EENS_8epilogue10collective6detail29Sm90TmaWarpSpecializedAdapterINS1H_15DefaultEpilogueISJ_SK_SK_NS1G_6thread17LinearCombinationISJ_Li1EffLNS1L_9ScaleType4KindE0ELNS_15FloatRoundStyleE2ESJ_EENS1_15EpilogueDefaultEEEEEvvEEEEvNT_6ParamsE:
[----:B------:R-:W0:Y:S01]  /*0000*/  LDC R1, c[0x0][0x28] ;  /* 0x00000a00ff017b82 */ /* 0x000e220000000800 */
[----:B------:R-:W1:Y:S01]  /*0010*/  S2R R3, SR_TID.X ;  /* 0x0000000000037919 */ /* 0x000e620000002100 */
[----:B------:R-:W-:Y:S01]  /*0020*/  ELECT P0, URZ, PT ;  /* 0x00000000003f782f */ /* 0x000fe20003800000 */
[----:B------:R-:W-:Y:S01]  /*0030*/  BSSY B0, `(.L_x_0) ;  /* 0x0000014000007945 */ /* 0x000fe20003800000 */
[--C-:B-1----:R-:W-:Y:S02]  /*0040*/  SHF.R.U32.HI R0, RZ, 0x5, R3.reuse ;  /* 0x00000005ff007819 */ /* 0x102fe40000011603 */
[----:B------:R-:W-:-:S03]  /*0050*/  SHF.R.U32.HI R5, RZ, 0x7, R3 ;  /* 0x00000007ff057819 */ /* 0x000fc60000011603 */
[----:B------:R-:W1:Y:S02]  /*0060*/  SHFL.IDX PT, R2, R0, RZ, 0x1f ;  /* 0x00001fff00027589 */ /* 0x000e6400000e0000 */
[----:B-1----:R-:W-:Y:S02]  /*0070*/  R2UR UR6, R2 ;  /* 0x00000000020672ca */ /* 0x002fe400000e0000 */
[----:B------:R1:W2:Y:S11]  /*0080*/  SHFL.IDX PT, R2, R5, RZ, 0x1f ;  /* 0x00001fff05027589 */ /* 0x0002b600000e0000 */
[----:B------:R-:W-:-:S02]  /*0090*/  USHF.R.S32.HI UR4, URZ, 0x1f, UR6 ;  /* 0x0000001f3f047899 */ /* 0x000fc40008011406 */
[----:B------:R-:W-:Y:S02]  /*00a0*/  ISETP.NE.OR P0, PT, RZ, UR6, !P0 ;  /* 0x00000006ff007c0c */ /* 0x000fe4000c705670 */
[----:B------:R-:W-:-:S04]  /*00b0*/  ULEA.HI UR4, UR4, UR6, URZ, 0x2 ;  /* 0x0000000604047291 */ /* 0x000fc8000f8f103f */
[----:B------:R-:W-:-:S04]  /*00c0*/  ULOP3.LUT UR4, UR4, 0xfffffffc, URZ, 0xc0, !UPT ;  /* 0xfffffffc04047892 */ /* 0x000fc8000f8ec03f */
[----:B------:R-:W-:-:S03]  /*00d0*/  UIADD3 UR6, UR6, -UR4, URZ ;  /* 0x8000000406067290 */ /* 0x000fc6000fffe03f */
[----:B012---:R-:W-:Y:S09]  /*00e0*/  @P0 BRA `(.L_x_1) ;  /* 0x0000000000200947 */ /* 0x007ff20003800000 */
[----:B------:R-:W-:Y:S02]  /*00f0*/  ULDC.64 UR4, c[0x0][0x198] ;  /* 0x0000660000047ab9 */ /* 0x000fe40000000a00 */
[----:B------:R-:W-:Y:S02]  /*0100*/  UIADD3 UR8, UP0, UR4, 0xf0, URZ ;  /* 0x000000f004087890 */ /* 0x000fe4000ff1e03f */
[----:B------:R-:W-:Y:S02]  /*0110*/  UIADD3 UR4, UP1, UR4, 0x1f0, URZ ;  /* 0x000001f004047890 */ /* 0x000fe4000ff3e03f */
[----:B------:R-:W-:Y:S02]  /*0120*/  UIADD3.X UR9, URZ, UR5, URZ, UP0, !UPT ;  /* 0x000000053f097290 */ /* 0x000fe400087fe43f */
[----:B------:R-:W-:-:S07]  /*0130*/  UIADD3.X UR5, URZ, UR5, URZ, UP1, !UPT ;  /* 0x000000053f057290 */ /* 0x000fce0008ffe43f */
[----:B------:R0:W-:Y:S02]  /*0140*/  UTMACCTL.PF [UR8] ;  /* 0x00000000080079b9 */ /* 0x0001e40008040000 */
[----:B------:R0:W-:Y:S02]  /*0150*/  UTMACCTL.PF [UR4] ;  /* 0x00000000040079b9 */ /* 0x0001e40008040000 */
[----:B0-----:R-:W-:Y:S01]  /*0160*/  NOP ;  /* 0x0000000000007918 */ /* 0x001fe20000000000 */
.L_x_1:
[----:B------:R-:W-:Y:S05]  /*0170*/  BSYNC B0 ;  /* 0x0000000000007941 */ /* 0x000fea0003800000 */
.L_x_0:
[----:B------:R-:W0:Y:S01]  /*0180*/  SHFL.IDX PT, R6, R0, RZ, 0x1f ;  /* 0x00001fff00067589 */ /* 0x000e2200000e0000 */
[----:B------:R-:W-:Y:S01]  /*0190*/  R2UR UR19, R2 ;  /* 0x00000000021372ca */ /* 0x000fe200000e0000 */
[----:B------:R-:W-:Y:S01]  /*01a0*/  UISETP.NE.AND UP0, UPT, UR6, 0x3, UPT ;  /* 0x000000030600788c */ /* 0x000fe2000bf05270 */
[----:B------:R-:W-:-:S03]  /*01b0*/  SHF.R.S32.HI R2, RZ, 0x1f, R3 ;  /* 0x0000001fff027819 */ /* 0x000fc60000011403 */
[----:B------:R-:W-:Y:S01]  /*01c0*/  UISETP.EQ.OR UP0, UPT, UR6, URZ, !UP0 ;  /* 0x0000003f0600728c */ /* 0x000fe2000c702670 */
[----:B------:R-:W-:-:S07]  /*01d0*/  LEA.HI R2, R2, R3, RZ, 0x7 ;  /* 0x0000000302027211 */ /* 0x000fce00078f38ff */
[----:B------:R-:W-:Y:S02]  /*01e0*/  UIADD3 UR14, UR19, -0x1, URZ ;  /* 0xffffffff130e7890 */ /* 0x000fe4000fffe03f */
[----:B------:R-:W-:Y:S02]  /*01f0*/  UISETP.EQ.AND UP0, UPT, UR19, URZ, UP0 ;  /* 0x0000003f1300728c */ /* 0x000fe40008702270 */
[----:B------:R-:W-:Y:S02]  /*0200*/  UISETP.GE.U32.AND UP1, UPT, UR14, 0x2, UPT ;  /* 0x000000020e00788c */ /* 0x000fe4000bf26070 */
[----:B------:R-:W-:Y:S01]  /*0210*/  USEL UR40, URZ, 0x1, !UP0 ;  /* 0x000000013f287887 */ /* 0x000fe2000c000000 */
[----:B0-----:R-:W-:-:S03]  /*0220*/  ISETP.NE.AND P0, PT, R6, RZ, PT ;  /* 0x000000ff0600720c */ /* 0x001fc60003f05270 */
[----:B------:R-:W-:-:S10]  /*0230*/  USEL UR40, UR40, 0x2, UP1 ;  /* 0x0000000228287887 */ /* 0x000fd40008800000 */
[----:B------:R-:W-:Y:S05]  /*0240*/  @P0 BRA `(.L_x_2) ;  /* 0x0000000000580947 */ /* 0x000fea0003800000 */
[----:B------:R-:W0:Y:S01]  /*0250*/  S2UR UR7, SR_CgaCtaId ;  /* 0x00000000000779c3 */ /* 0x000e220000008800 */
[----:B------:R-:W-:Y:S01]  /*0260*/  UMOV UR4, 0x400 ;  /* 0x0000040000047882 */ /* 0x000fe20000000000 */
[----:B------:R-:W-:Y:S01]  /*0270*/  UMOV UR5, 0x1 ;  /* 0x0000000100057882 */ /* 0x000fe20000000000 */
[----:B------:R-:W-:Y:S01]  /*0280*/  UMOV UR8, 0x4 ;  /* 0x0000000400087882 */ /* 0x000fe20000000000 */
[----:B------:R-:W-:Y:S01]  /*0290*/  ELECT P0, URZ, PT ;  /* 0x00000000003f782f */ /* 0x000fe20003800000 */
[----:B------:R-:W-:-:S04]  /*02a0*/  UIADD3 UR8, -UR8, 0x100000, URZ ;  /* 0x0010000008087890 */ /* 0x000fc8000fffe13f */
[----:B------:R-:W-:Y:S02]  /*02b0*/  USHF.L.U32 UR9, UR8, 0xb, URZ ;  /* 0x0000000b08097899 */ /* 0x000fe4000800063f */
[----:B------:R-:W-:Y:S02]  /*02c0*/  USHF.L.U32 UR8, UR8, 0x1, URZ ;  /* 0x0000000108087899 */ /* 0x000fe4000800063f */
[----:B0-----:R-:W-:Y:S02]  /*02d0*/  ULEA UR7, UR7, UR4, 0x18 ;  /* 0x0000000407077291 */ /* 0x001fe4000f8ec03f */
[----:B------:R-:W-:-:S04]  /*02e0*/  UIADD3 UR4, -UR5, 0x100000, URZ ;  /* 0x0010000005047890 */ /* 0x000fc8000fffe13f */
[----:B------:R-:W-:Y:S02]  /*02f0*/  USHF.L.U32 UR5, UR4, 0xb, URZ ;  /* 0x0000000b04057899 */ /* 0x000fe4000800063f */
[----:B------:R-:W-:Y:S01]  /*0300*/  USHF.L.U32 UR4, UR4, 0x1, URZ ;  /* 0x0000000104047899 */ /* 0x000fe2000800063f */
[----:B------:R-:W0:Y:S11]  /*0310*/  FENCE.VIEW.ASYNC.S ;  /* 0x00000000000073c6 */ /* 0x000e360000000000 */
[----:B0-----:R0:W1:Y:S01]  /*0320*/  SYNCS.EXCH.64 URZ, [UR7], UR4 ;  /* 0x00000004073f75b2 */ /* 0x0010620008000100 */
[----:B------:R0:W2:Y:S01]  /*0330*/  SYNCS.EXCH.64 URZ, [UR7+0x20], UR8 ;  /* 0x00002008073f75b2 */ /* 0x0000a20008000100 */
[----:B------:R0:W3:Y:S01]  /*0340*/  SYNCS.EXCH.64 URZ, [UR7+0x8], UR4 ;  /* 0x00000804073f75b2 */ /* 0x0000e20008000100 */
[----:B------:R0:W4:Y:S01]  /*0350*/  SYNCS.EXCH.64 URZ, [UR7+0x28], UR8 ;  /* 0x00002808073f75b2 */ /* 0x0001220008000100 */
[----:B------:R0:W0:Y:S01]  /*0360*/  SYNCS.EXCH.64 URZ, [UR7+0x10], UR4 ;  /* 0x00001004073f75b2 */ /* 0x0000220008000100 */
[----:B------:R0:W0:Y:S01]  /*0370*/  SYNCS.EXCH.64 URZ, [UR7+0x30], UR8 ;  /* 0x00003008073f75b2 */ /* 0x0000220008000100 */
[----:B------:R0:W0:Y:S01]  /*0380*/  SYNCS.EXCH.64 URZ, [UR7+0x18], UR4 ;  /* 0x00001804073f75b2 */ /* 0x0000220008000100 */
[----:B------:R0:W0:Y:S01]  /*0390*/  SYNCS.EXCH.64 URZ, [UR7+0x38], UR8 ;  /* 0x00003808073f75b2 */ /* 0x0000220008000100 */
[----:B------:R-:W-:Y:S01]  /*03a0*/  NOP ;  /* 0x0000000000007918 */ /* 0x000fe20000000000 */
.L_x_2:
[----:B------:R-:W5:Y:S01]  /*03b0*/  SHFL.IDX PT, R10, R0, RZ, 0x1f ;  /* 0x00001fff000a7589 */ /* 0x000f6200000e0000 */
[----:B------:R-:W1:Y:S01]  /*03c0*/  S2UR UR15, SR_CTAID.X ;  /* 0x00000000000f79c3 */ /* 0x000e620000002500 */
[----:B------:R-:W-:Y:S02]  /*03d0*/  ELECT P0, URZ, PT ;  /* 0x00000000003f782f */ /* 0x000fe40003800000 */
[----:B------:R-:W-:Y:S01]  /*03e0*/  SHF.R.S32.HI R11, RZ, 0x1f, R6 ;  /* 0x0000001fff0b7819 */ /* 0x000fe20000011406 */
[----:B------:R1:W2:Y:S01]  /*03f0*/  SHFL.IDX PT, R8, R0, RZ, 0x1f ;  /* 0x00001fff00087589 */ /* 0x0002a200000e0000 */
[----:B------:R-:W-:Y:S02]  /*0400*/  ELECT P1, URZ, PT ;  /* 0x00000000003f782f */ /* 0x000fe40003820000 */
[----:B------:R-:W-:Y:S01]  /*0410*/  LOP3.LUT R2, R2, 0xffffff80, RZ, 0xc0, !PT ;  /* 0xffffff8002027812 */ /* 0x000fe200078ec0ff */
[----:B0-----:R-:W-:Y:S01]  /*0420*/  ULDC UR4, c[0x0][0x150] ;  /* 0x0000540000047ab9 */ /* 0x001fe20000000800 */
[----:B------:R-:W-:Y:S01]  /*0430*/  LEA.HI R11, R11, R6, RZ, 0x2 ;  /* 0x000000060b0b7211 */ /* 0x000fe200078f10ff */
[----:B------:R-:W0:Y:S01]  /*0440*/  S2UR UR8, SR_CTAID.Y ;  /* 0x00000000000879c3 */ /* 0x000e220000002600 */
[----:B------:R-:W-:Y:S01]  /*0450*/  NOP ;  /* 0x0000000000007918 */ /* 0x000fe20000000000 */
[----:B------:R-:W-:Y:S01]  /*0460*/  IMAD.IADD R4, R3, 0x1, -R2 ;  /* 0x0000000103047824 */ /* 0x000fe200078e0a02 */
[----:B------:R-:W-:Y:S01]  /*0470*/  LOP3.LUT R11, R11, 0x3ffffffc, RZ, 0xc0, !PT ;  /* 0x3ffffffc0b0b7812 */ /* 0x000fe200078ec0ff */
[----:B------:R-:W-:Y:S01]  /*0480*/  NOP ;  /* 0x0000000000007918 */ /* 0x000fe20000000000 */
[----:B------:R-:W-:Y:S01]  /*0490*/  ULDC UR17, c[0x0][0x148] ;  /* 0x0000520000117ab9 */ /* 0x000fe20000000800 */
[----:B------:R-:W-:Y:S01]  /*04a0*/  UMOV UR20, 0x80 ;  /* 0x0000008000147882 */ /* 0x000fe20000000000 */
[----:B------:R-:W-:Y:S01]  /*04b0*/  SHF.R.S32.HI R9, RZ, 0x1f, R4 ;  /* 0x0000001fff097819 */ /* 0x000fe20000011404 */
[----:B------:R-:W-:Y:S01]  /*04c0*/  IMAD.IADD R11, R6, 0x1, -R11 ;  /* 0x00000001060b7824 */ /* 0x000fe200078e0a0b */
[----:B------:R-:W-:Y:S01]  /*04d0*/  ULDC UR12, c[0x0][0x144] ;  /* 0x00005100000c7ab9 */ /* 0x000fe20000000800 */
[----:B------:R-:W3:Y:S01]  /*04e0*/  SHFL.IDX PT, R5, R5, RZ, 0x1f ;  /* 0x00001fff05057589 */ /* 0x000ee200000e0000 */
[----:B------:R-:W-:-:S02]  /*04f0*/  LEA.HI R2, R9, R4, RZ, 0x3 ;  /* 0x0000000409027211 */ /* 0x000fc400078f18ff */
[----:B------:R-:W-:Y:S02]  /*0500*/  ISETP.NE.AND P3, PT, RZ, UR19, PT ;  /* 0x00000013ff007c0c */ /* 0x000fe4000bf65270 */
[----:B-----5:R-:W-:Y:S02]  /*0510*/  ISETP.NE.OR P0, PT, R10, RZ, !P0 ;  /* 0x000000ff0a00720c */ /* 0x020fe40004705670 */
[----:B-1----:R-:W-:Y:S02]  /*0520*/  I2FP.F32.U32 R0, UR15 ;  /* 0x0000000f00007c45 */ /* 0x002fe40008201000 */
[----:B--2---:R-:W-:Y:S02]  /*0530*/  ISETP.NE.OR P1, PT, R8, RZ, !P1 ;  /* 0x000000ff0800720c */ /* 0x004fe40004f25670 */
[----:B------:R-:W-:Y:S01]  /*0540*/  SHF.R.S32.HI R7, RZ, 0x3, R2 ;  /* 0x00000003ff077819 */ /* 0x000fe20000011402 */
[----:B------:R-:W-:Y:S01]  /*0550*/  FMUL R0, R0, UR4 ;  /* 0x0000000400007c20 */ /* 0x000fe20008400000 */
[----:B------:R-:W-:Y:S01]  /*0560*/  ULDC UR4, c[0x0][0x154] ;  /* 0x0000550000047ab9 */ /* 0x000fe20000000800 */
[----:B0-----:R-:W-:-:S02]  /*0570*/  I2FP.F32.U32 R6, UR8 ;  /* 0x0000000800067c45 */ /* 0x001fc40008201000 */
[----:B------:R-:W-:Y:S02]  /*0580*/  SHF.R.S32.HI R2, RZ, 0x1f, R2 ;  /* 0x0000001fff027819 */ /* 0x000fe40000011402 */
[----:B------:R-:W-:Y:S01]  /*0590*/  VOTEU.ALL UP2, P0 ;  /* 0x00000000003f7886 */ /* 0x000fe20000040000 */
[----:B------:R-:W-:Y:S01]  /*05a0*/  FMUL R6, R6, UR4 ;  /* 0x0000000406067c20 */ /* 0x000fe20008400000 */
[----:B------:R-:W0:Y:S01]  /*05b0*/  F2I.U32.TRUNC.NTZ R0, R0 ;  /* 0x0000000000007305 */ /* 0x000e22000020f000 */
[----:B------:R-:W-:Y:S01]  /*05c0*/  LEA.HI R2, R2, R7, RZ, 0x2 ;  /* 0x0000000702027211 */ /* 0x000fe200078f10ff */
[----:B------:R-:W-:Y:S01]  /*05d0*/  VOTEU.ALL UP3, P1 ;  /* 0x00000000003f7886 */ /* 0x000fe20000860000 */
[----:B------:R-:W1:Y:S01]  /*05e0*/  @!UP2 S2UR UR11, SR_CgaCtaId ;  /* 0x00000000000ba9c3 */ /* 0x000e620000008800 */
[----:B------:R-:W-:Y:S01]  /*05f0*/  UMOV UR4, 0x20 ;  /* 0x0000002000047882 */ /* 0x000fe20000000000 */
[----:B------:R-:W-:Y:S01]  /*0600*/  LOP3.LUT R2, R2, 0xfffffffc, RZ, 0xc0, !PT ;  /* 0xfffffffc02027812 */ /* 0x000fe200078ec0ff */
[----:B------:R-:W-:Y:S01]  /*0610*/  @!UP2 UMOV UR10, 0x400 ;  /* 0x00000400000aa882 */ /* 0x000fe20000000000 */
[----:B------:R-:W-:-:S04]  /*0620*/  @!UP2 UIADD3 UR4, -UR4, 0x100000, URZ ;  /* 0x001000000404a890 */ /* 0x000fc8000fffe13f */
[----:B------:R-:W-:Y:S02]  /*0630*/  @!UP2 USHF.L.U32 UR5, UR4, 0xb, URZ ;  /* 0x0000000b0405a899 */ /* 0x000fe4000800063f */
[----:B------:R-:W-:Y:S01]  /*0640*/  @!UP2 USHF.L.U32 UR4, UR4, 0x1, URZ ;  /* 0x000000010404a899 */ /* 0x000fe2000800063f */
[----:B------:R-:W2:Y:S01]  /*0650*/  F2I.U32.TRUNC.NTZ R6, R6 ;  /* 0x0000000600067305 */ /* 0x000ea2000020f000 */
[----:B------:R-:W-:Y:S01]  /*0660*/  VOTEU.ALL UP0, P0 ;  /* 0x00000000003f7886 */ /* 0x000fe20000000000 */
[----:B------:R-:W-:Y:S01]  /*0670*/  IMAD.IADD R2, R7, 0x1, -R2 ;  /* 0x0000000107027824 */ /* 0x000fe200078e0a02 */
[----:B------:R-:W5:Y:S01]  /*0680*/  @!UP3 S2UR UR18, SR_CgaCtaId ;  /* 0x000000000012b9c3 */ /* 0x000f620000008800 */
[----:B------:R-:W-:Y:S01]  /*0690*/  VOTEU.ALL UP1, P0 ;  /* 0x00000000003f7886 */ /* 0x000fe20000020000 */
[----:B------:R-:W-:Y:S01]  /*06a0*/  @!UP3 UMOV UR16, 0x400 ;  /* 0x000004000010b882 */ /* 0x000fe20000000000 */
[----:B------:R-:W-:Y:S01]  /*06b0*/  IMAD R2, R11, 0x4, R2 ;  /* 0x000000040b027824 */ /* 0x000fe200078e0202 */
[----:B0-----:R-:W-:Y:S01]  /*06c0*/  R2UR UR7, R0 ;  /* 0x00000000000772ca */ /* 0x001fe200000e0000 */
[----:B------:R-:W-:Y:S01]  /*06d0*/  VOTEU.ALL UP4, P1 ;  /* 0x00000000003f7886 */ /* 0x000fe20000880000 */
[----:B------:R-:W-:Y:S01]  /*06e0*/  VOTEU.ALL UP5, P1 ;  /* 0x00000000003f7886 */ /* 0x000fe200008a0000 */
[----:B------:R-:W-:Y:S01]  /*06f0*/  IMAD.SHL.U32 R7, R2, 0x4, RZ ;  /* 0x0000000402077824 */ /* 0x000fe200078e00ff */
[----:B------:R-:W0:Y:S01]  /*0700*/  LDC R0, c[0x0][0x140] ;  /* 0x00005000ff007b82 */ /* 0x000e220000000800 */
[----:B------:R-:W-:-:S02]  /*0710*/  LOP3.LUT P0, RZ, R4, 0x7, RZ, 0xc0, !PT ;  /* 0x0000000704ff7812 */ /* 0x000fc4000780c0ff */
[----:B--2---:R-:W-:Y:S02]  /*0720*/  R2UR UR9, R6 ;  /* 0x00000000060972ca */ /* 0x004fe400000e0000 */
[----:B------:R-:W-:Y:S01]  /*0730*/  LOP3.LUT R22, R2, 0xc, R7, 0x78, !PT ;  /* 0x0000000c02167812 */ /* 0x000fe200078e7807 */
[----:B-1----:R-:W-:Y:S02]  /*0740*/  @!UP2 ULEA UR13, UR11, UR10, 0x18 ;  /* 0x0000000a0b0da291 */ /* 0x002fe4000f8ec03f */
[----:B------:R-:W-:-:S04]  /*0750*/  @!UP3 UIADD3 UR10, -UR20, 0x100000, URZ ;  /* 0x00100000140ab890 */ /* 0x000fc8000fffe13f */
[----:B------:R-:W-:Y:S02]  /*0760*/  @!UP3 USHF.L.U32 UR11, UR10, 0xb, URZ ;  /* 0x0000000b0a0bb899 */ /* 0x000fe4000800063f */
[----:B------:R-:W-:Y:S01]  /*0770*/  @!UP3 USHF.L.U32 UR10, UR10, 0x1, URZ ;  /* 0x000000010a0ab899 */ /* 0x000fe2000800063f */
[----:B------:R-:W-:Y:S01]  /*0780*/  ISETP.LT.U32.AND P0, PT, R22, 0x4, !P0 ;  /* 0x000000041600780c */ /* 0x000fe20004701070 */
[----:B------:R-:W-:Y:S01]  /*0790*/  UIADD3 UR7, -UR7, URZ, URZ ;  /* 0x0000003f07077290 */ /* 0x000fe2000fffe13f */
[----:B------:R-:W-:Y:S01]  /*07a0*/  VOTEU.ALL UP2, P1 ;  /* 0x00000000003f7886 */ /* 0x000fe20000840000 */
[----:B-----5:R-:W-:Y:S02]  /*07b0*/  @!UP3 ULEA UR16, UR18, UR16, 0x18 ;  /* 0x000000101210b291 */ /* 0x020fe4000f8ec03f */
[----:B------:R-:W-:Y:S01]  /*07c0*/  UIADD3 UR9, -UR9, URZ, URZ ;  /* 0x0000003f09097290 */ /* 0x000fe2000fffe13f */
[----:B------:R-:W1:Y:S02]  /*07d0*/  FENCE.VIEW.ASYNC.S ;  /* 0x00000000000073c6 */ /* 0x000e640000000000 */
[----:B-1----:R-:W1:Y:S01]  /*07e0*/  @!UP0 SYNCS.EXCH.64 URZ, [UR13+0x70], UR4 ;  /* 0x000070040d3f85b2 */ /* 0x002e620008000100 */
[----:B------:R-:W-:Y:S01]  /*07f0*/  UIMAD UR7, UR12, UR7, UR15 ;  /* 0x000000070c0772a4 */ /* 0x000fe2000f8e020f */
[----:B------:R-:W-:Y:S01]  /*0800*/  VOTEU.ALL UP3, P1 ;  /* 0x00000000003f7886 */ /* 0x000fe20000860000 */
[----:B0-----:R-:W-:Y:S01]  /*0810*/  ISETP.EQ.U32.AND P2, PT, R0, 0x1, PT ;  /* 0x000000010000780c */ /* 0x001fe20003f42070 */
[----:B------:R0:W2:Y:S01]  /*0820*/  @!UP1 SYNCS.EXCH.64 URZ, [UR13+0x78], UR4 ;  /* 0x000078040d3f95b2 */ /* 0x0000a20008000100 */
[----:B------:R-:W-:Y:S01]  /*0830*/  NOP ;  /* 0x0000000000007918 */ /* 0x000fe20000000000 */
[----:B0-----:R-:W-:Y:S01]  /*0840*/  UIMAD UR4, UR17, UR9, UR8 ;  /* 0x00000009110472a4 */ /* 0x001fe2000f8e0208 */
[----:B------:R0:W0:Y:S05]  /*0850*/  @!UP2 SYNCS.EXCH.64 URZ, [UR16+0x50], UR10 ;  /* 0x0000500a103fa5b2 */ /* 0x00002a0008000100 */
[----:B------:R-:W-:-:S04]  /*0860*/  ISETP.NE.AND P1, PT, R22, UR4, PT ;  /* 0x0000000416007c0c */ /* 0x000fc8000bf25270 */
[----:B------:R-:W-:-:S04]  /*0870*/  ISETP.EQ.OR P1, PT, RZ, UR7, !P1 ;  /* 0x00000007ff007c0c */ /* 0x000fc8000cf22670 */
[----:B------:R-:W-:-:S04]  /*0880*/  PLOP3.LUT P0, PT, P0, P1, PT, 0x80, 0x0 ;  /* 0x000000000000781c */ /* 0x000fc80000703070 */
[----:B------:R-:W-:Y:S01]  /*0890*/  P2R R99, PR, RZ, 0x1 ;  /* 0x00000001ff637803 */ /* 0x000fe20000000000 */
[----:B------:R0:W0:Y:S01]  /*08a0*/  @!UP3 SYNCS.EXCH.64 URZ, [UR16+0x58], UR10 ;  /* 0x0000580a103fb5b2 */ /* 0x0000220008000100 */
[----:B------:R0:W0:Y:S01]  /*08b0*/  @!UP4 SYNCS.EXCH.64 URZ, [UR16+0x60], UR10 ;  /* 0x0000600a103fc5b2 */ /* 0x0000220008000100 */
[----:B------:R0:W0:Y:S01]  /*08c0*/  @!UP5 SYNCS.EXCH.64 URZ, [UR16+0x68], UR10 ;  /* 0x0000680a103fd5b2 */ /* 0x0000220008000100 */
[----:B------:R-:W-:Y:S01]  /*08d0*/  NOP ;  /* 0x0000000000007918 */ /* 0x000fe20000000000 */
[----:B-123--:R-:W-:Y:S05]  /*08e0*/  @!P2 BRA `(.L_x_3) ;  /* 0x000000000008a947 */ /* 0x00efea0003800000 */
[----:B0---4-:R-:W-:Y:S01]  /*08f0*/  UCGABAR_ARV ;  /* 0x00000000000079c7 */ /* 0x011fe20008000000 */
[----:B------:R-:W-:Y:S05]  /*0900*/  BRA `(.L_x_4) ;  /* 0x0000000000047947 */ /* 0x000fea0003800000 */
.L_x_3:
[----:B0---4-:R-:W-:Y:S01]  /*0910*/  NOP ;  /* 0x0000000000007918 */ /* 0x011fe20000000000 */
.L_x_4:
[----:B------:R-:W-:Y:S01]  /*0920*/  ULDC.64 UR4, c[0x0][0x598] ;  /* 0x0001660000047ab9 */ /* 0x000fe20000000a00 */
[----:B------:R-:W-:Y:S01]  /*0930*/  ULDC.64 UR54, c[0x0][0x208] ;  /* 0x0000820000367ab9 */ /* 0x000fe20000000a00 */
[----:B------:R-:W-:-:S04]  /*0940*/  ISETP.NE.U32.AND P0, PT, RZ, UR4, PT ;  /* 0x00000004ff007c0c */ /* 0x000fc8000bf05070 */
[----:B------:R-:W-:-:S13]  /*0950*/  ISETP.NE.AND.EX P0, PT, RZ, UR5, PT, P0 ;  /* 0x00000005ff007c0c */ /* 0x000fda000bf05300 */
[----:B------:R-:W-:Y:S05]  /*0960*/  @!P0 BRA `(.L_x_5) ;  /* 0x00000000001c8947 */ /* 0x000fea0003800000 */
[----:B------:R-:W0:Y:S02]  /*0970*/  LDC.64 R6, c[0x0][0x598] ;  /* 0x00016600ff067b82 */ /* 0x000e240000000a00 */
[----:B0-----:R-:W2:Y:S02]  /*0980*/  LDG.E.64 R6, desc[UR54][R6.64] ;  /* 0x0000003606067981 */ /* 0x001ea4000c1e1b00 */
[----:B--2---:R-:W-:-:S04]  /*0990*/  ISETP.NE.U32.AND P0, PT, R6, RZ, PT ;  /* 0x000000ff0600720c */ /* 0x004fc80003f05070 */
[----:B------:R-:W-:-:S13]  /*09a0*/  ISETP.NE.AND.EX P0, PT, R7, RZ, PT, P0 ;  /* 0x000000ff0700720c */ /* 0x000fda0003f05300 */
[----:B------:R-:W-:Y:S05]  /*09b0*/  @!P0 BRA `(.L_x_5) ;  /* 0x0000000000088947 */ /* 0x000fea0003800000 */
[----:B------:R0:W5:Y:S01]  /*09c0*/  LD.E R23, desc[UR54][R6.64] ;  /* 0x0000003606177980 */ /* 0x000162000c101900 */
[----:B------:R-:W-:Y:S05]  /*09d0*/  BRA `(.L_x_6) ;  /* 0x0000000000247947 */ /* 0x000fea0003800000 */
.L_x_5:
[----:B------:R-:W-:Y:S02]  /*09e0*/  ULDC.64 UR4, c[0x0][0x588] ;  /* 0x0001620000047ab9 */ /* 0x000fe40000000a00 */
[----:B------:R-:W-:-:S04]  /*09f0*/  ISETP.NE.U32.AND P0, PT, RZ, UR4, PT ;  /* 0x00000004ff007c0c */ /* 0x000fc8000bf05070 */
[----:B------:R-:W-:-:S13]  /*0a00*/  ISETP.NE.AND.EX P0, PT, RZ, UR5, PT, P0 ;  /* 0x00000005ff007c0c */ /* 0x000fda000bf05300 */
[----:B------:R-:W-:Y:S05]  /*0a10*/  @!P0 BRA `(.L_x_7) ;  /* 0x00000000000c8947 */ /* 0x000fea0003800000 */
[----:B------:R-:W0:Y:S02]  /*0a20*/  LDC.64 R6, c[0x0][0x588] ;  /* 0x00016200ff067b82 */ /* 0x000e240000000a00 */
[----:B0-----:R1:W5:Y:S01]  /*0a30*/  LDG.E R23, desc[UR54][R6.64] ;  /* 0x0000003606177981 */ /* 0x001362000c1e1900 */
[----:B------:R-:W-:Y:S05]  /*0a40*/  BRA `(.L_x_6) ;  /* 0x0000000000087947 */ /* 0x000fea0003800000 */
.L_x_7:
[----:B------:R-:W-:Y:S02]  /*0a50*/  ULDC UR4, c[0x0][0x580] ;  /* 0x0001600000047ab9 */ /* 0x000fe40000000800 */
[----:B------:R-:W-:-:S07]  /*0a60*/  IMAD.U32 R23, RZ, RZ, UR4 ;  /* 0x00000004ff177e24 */ /* 0x000fce000f8e00ff */
.L_x_6:
[----:B------:R-:W-:Y:S02]  /*0a70*/  ULDC.64 UR4, c[0x0][0x5a0] ;  /* 0x0001680000047ab9 */ /* 0x000fe40000000a00 */
[----:B------:R-:W-:-:S04]  /*0a80*/  ISETP.NE.U32.AND P0, PT, RZ, UR4, PT ;  /* 0x00000004ff007c0c */ /* 0x000fc8000bf05070 */
[----:B------:R-:W-:-:S13]  /*0a90*/  ISETP.NE.AND.EX P0, PT, RZ, UR5, PT, P0 ;  /* 0x00000005ff007c0c */ /* 0x000fda000bf05300 */
[----:B------:R-:W-:Y:S05]  /*0aa0*/  @!P0 BRA `(.L_x_8) ;  /* 0x00000000001c8947 */ /* 0x000fea0003800000 */
[----:B01----:R-:W0:Y:S02]  /*0ab0*/  LDC.64 R6, c[0x0][0x5a0] ;  /* 0x00016800ff067b82 */ /* 0x003e240000000a00 */
[----:B0-----:R-:W2:Y:S02]  /*0ac0*/  LDG.E.64 R6, desc[UR54][R6.64] ;  /* 0x0000003606067981 */ /* 0x001ea4000c1e1b00 */
[----:B--2---:R-:W-:-:S04]  /*0ad0*/  ISETP.NE.U32.AND P0, PT, R6, RZ, PT ;  /* 0x000000ff0600720c */ /* 0x004fc80003f05070 */
[----:B------:R-:W-:-:S13]  /*0ae0*/  ISETP.NE.AND.EX P0, PT, R7, RZ, PT, P0 ;  /* 0x000000ff0700720c */ /* 0x000fda0003f05300 */
[----:B------:R-:W-:Y:S05]  /*0af0*/  @!P0 BRA `(.L_x_8) ;  /* 0x0000000000088947 */ /* 0x000fea0003800000 */
[----:B------:R0:W5:Y:S01]  /*0b00*/  LD.E R88, desc[UR54][R6.64] ;  /* 0x0000003606587980 */ /* 0x000162000c101900 */
[----:B------:R-:W-:Y:S05]  /*0b10*/  BRA `(.L_x_9) ;  /* 0x0000000000247947 */ /* 0x000fea0003800000 */
.L_x_8:
[----:B------:R-:W-:Y:S02]  /*0b20*/  ULDC.64 UR4, c[0x0][0x590] ;  /* 0x0001640000047ab9 */ /* 0x000fe40000000a00 */
[----:B------:R-:W-:-:S04]  /*0b30*/  ISETP.NE.U32.AND P0, PT, RZ, UR4, PT ;  /* 0x00000004ff007c0c */ /* 0x000fc8000bf05070 */
[----:B------:R-:W-:-:S13]  /*0b40*/  ISETP.NE.AND.EX P0, PT, RZ, UR5, PT, P0 ;  /* 0x00000005ff007c0c */ /* 0x000fda000bf05300 */
[----:B------:R-:W-:Y:S05]  /*0b50*/  @!P0 BRA `(.L_x_10) ;  /* 0x00000000000c8947 */ /* 0x000fea0003800000 */
[----:B------:R-:W2:Y:S02]  /*0b60*/  LDC.64 R88, c[0x0][0x590] ;  /* 0x00016400ff587b82 */ /* 0x000ea40000000a00 */
[----:B--2---:R2:W5:Y:S01]  /*0b70*/  LDG.E R88, desc[UR54][R88.64] ;  /* 0x0000003658587981 */ /* 0x004562000c1e1900 */
[----:B------:R-:W-:Y:S05]  /*0b80*/  BRA `(.L_x_9) ;  /* 0x0000000000087947 */ /* 0x000fea0003800000 */
.L_x_10:
[----:B------:R-:W-:Y:S02]  /*0b90*/  ULDC UR4, c[0x0][0x584] ;  /* 0x0001610000047ab9 */ /* 0x000fe40000000800 */
[----:B------:R-:W-:-:S07]  /*0ba0*/  IMAD.U32 R88, RZ, RZ, UR4 ;  /* 0x00000004ff587e24 */ /* 0x000fce000f8e00ff */
.L_x_9:
[----:B------:R-:W-:Y:S01]  /*0bb0*/  ULDC UR4, c[0x0][0x65c] ;  /* 0x0001970000047ab9 */ /* 0x000fe20000000800 */
[----:B01----:R-:W0:Y:S01]  /*0bc0*/  LDC.64 R6, c[0x0][0x650] ;  /* 0x00019400ff067b82 */ /* 0x003e220000000a00 */
[----:B------:R-:W-:Y:S01]  /*0bd0*/  UISETP.NE.AND UP2, UPT, UR4, 0x1, UPT ;  /* 0x000000010400788c */ /* 0x000fe2000bf45270 */
[----:B------:R-:W-:Y:S01]  /*0be0*/  IMAD.MOV.U32 R18, RZ, RZ, -0x1 ;  /* 0xffffffffff127424 */ /* 0x000fe200078e00ff */
[----:B------:R-:W-:Y:S01]  /*0bf0*/  UISETP.NE.AND UP0, UPT, UR19, 0x2, UPT ;  /* 0x000000021300788c */ /* 0x000fe2000bf05270 */
[----:B------:R-:W-:Y:S01]  /*0c00*/  IMAD.MOV.U32 R2, RZ, RZ, -0x1 ;  /* 0xffffffffff027424 */ /* 0x000fe200078e00ff */
[----:B------:R-:W-:Y:S01]  /*0c10*/  UP2UR UR38, UPR, URZ, 0x4 ;  /* 0x000000043f267883 */ /* 0x000fe20008000000 */
[----:B------:R-:W-:-:S06]  /*0c20*/  IMAD.MOV.U32 R19, RZ, RZ, -0x1 ;  /* 0xffffffffff137424 */ /* 0x000fcc00078e00ff */
[----:B------:R-:W-:Y:S01]  /*0c30*/  @UP2 ULDC UR12, c[0x0][0x10] ;  /* 0x00000400000c2ab9 */ /* 0x000fe20000000800 */
[----:B------:R-:W-:Y:S01]  /*0c40*/  @UP2 UMOV UR4, UR8 ;  /* 0x0000000800042c82 */ /* 0x000fe20008000000 */
[----:B------:R-:W-:Y:S01]  /*0c50*/  @UP2 UMOV UR5, URZ ;  /* 0x0000003f00052c82 */ /* 0x000fe20008000000 */
[----:B------:R-:W-:Y:S01]  /*0c60*/  @!UP2 ULDC UR16, c[0x0][0xc] ;  /* 0x000003000010aab9 */ /* 0x000fe20000000800 */
[----:B------:R-:W-:Y:S01]  /*0c70*/  @UP2 UIMAD.WIDE.U32 UR12, UR15, UR12, UR4 ;  /* 0x0000000c0f0c22a5 */ /* 0x000fe2000f8e0004 */
[----:B------:R-:W-:Y:S02]  /*0c80*/  ULDC UR10, c[0x0][0xc] ;  /* 0x00000300000a7ab9 */ /* 0x000fe40000000800 */
[----:B------:R-:W-:Y:S01]  /*0c90*/  @UP2 UMOV UR4, URZ ;  /* 0x0000003f00042c82 */ /* 0x000fe20008000000 */
[----:B------:R-:W-:Y:S01]  /*0ca0*/  UMOV UR5, URZ ;  /* 0x0000003f00057c82 */ /* 0x000fe20008000000 */
[----:B------:R-:W-:Y:S01]  /*0cb0*/  @UP2 UIADD3 UR18, UR13, UR4, URZ ;  /* 0x000000040d122290 */ /* 0x000fe2000fffe03f */
[----:B------:R-:W-:-:S02]  /*0cc0*/  ULDC UR11, c[0x0][0x10] ;  /* 0x00000400000b7ab9 */ /* 0x000fc40000000800 */
[----:B------:R-:W-:Y:S01]  /*0cd0*/  UMOV UR4, UR15 ;  /* 0x0000000f00047c82 */ /* 0x000fe20008000000 */
[----:B------:R-:W-:Y:S02]  /*0ce0*/  UIMAD.WIDE.U32 UR10, UR10, UR11, URZ ;  /* 0x0000000b0a0a72a5 */ /* 0x000fe4000f8e003f */
[----:B------:R-:W-:Y:S01]  /*0cf0*/  @!UP2 UIMAD.WIDE.U32 UR4, UR8, UR16, UR4 ;  /* 0x000000100804a2a5 */ /* 0x000fe2000f8e0004 */
[----:B------:R-:W-:Y:S02]  /*0d00*/  ULDC UR13, c[0x0][0x14] ;  /* 0x00000500000d7ab9 */ /* 0x000fe40000000800 */
[----:B------:R-:W-:Y:S02]  /*0d10*/  UIMAD.WIDE.U32 UR52, UR10, UR13, URZ ;  /* 0x0000000d0a3472a5 */ /* 0x000fe4000f8e003f */
[----:B------:R-:W-:Y:S02]  /*0d20*/  UIMAD UR39, UR11, UR13, URZ ;  /* 0x0000000d0b2772a4 */ /* 0x000fe4000f8e023f */
[----:B------:R-:W-:Y:S01]  /*0d30*/  @!UP2 UMOV UR12, UR4 ;  /* 0x00000004000cac82 */ /* 0x000fe20008000000 */
[----:B------:R-:W-:Y:S01]  /*0d40*/  @!UP2 UMOV UR18, UR5 ;  /* 0x000000050012ac82 */ /* 0x000fe20008000000 */
[----:B------:R-:W-:-:S02]  /*0d50*/  UIADD3 UR39, UR53, UR39, URZ ;  /* 0x0000002735277290 */ /* 0x000fc4000fffe03f */
[----:B------:R-:W-:-:S04]  /*0d60*/  UIADD3 UR4, UP1, UR12, UR52, URZ ;  /* 0x000000340c047290 */ /* 0x000fc8000ff3e03f */
[----:B------:R-:W-:Y:S02]  /*0d70*/  UIADD3.X UR5, UR18, UR39, URZ, UP1, !UPT ;  /* 0x0000002712057290 */ /* 0x000fe40008ffe43f */
[----:B------:R-:W-:Y:S02]  /*0d80*/  USEL UR4, UR4, UR12, !UP0 ;  /* 0x0000000c04047287 */ /* 0x000fe4000c000000 */
[----:B------:R-:W-:-:S04]  /*0d90*/  USEL UR5, UR5, UR18, !UP0 ;  /* 0x0000001205057287 */ /* 0x000fc8000c000000 */
[----:B0-----:R-:W-:Y:S01]  /*0da0*/  ISETP.LE.U32.AND P0, PT, R6, UR4, PT ;  /* 0x0000000406007c0c */ /* 0x001fe2000bf03070 */
[----:B------:R-:W-:Y:S02]  /*0db0*/  IMAD.U32 R16, RZ, RZ, UR4 ;  /* 0x00000004ff107e24 */ /* 0x000fe4000f8e00ff */
[----:B------:R-:W-:Y:S02]  /*0dc0*/  IMAD.U32 R0, RZ, RZ, UR5 ;  /* 0x00000005ff007e24 */ /* 0x000fe4000f8e00ff */
[----:B------:R-:W-:-:S03]  /*0dd0*/  IMAD.U32 R17, RZ, RZ, UR5 ;  /* 0x00000005ff117e24 */ /* 0x000fc6000f8e00ff */
[----:B------:R-:W-:Y:S02]  /*0de0*/  ISETP.GE.U32.AND.EX P0, PT, R0, R7, PT, P0 ;  /* 0x000000070000720c */ /* 0x000fe40003f06100 */
[----:B------:R-:W-:-:S11]  /*0df0*/  PRMT R0, RZ, 0x7610, R0 ;  /* 0x00007610ff007816 */ /* 0x000fd60000000000 */
[----:B------:R-:W-:Y:S05]  /*0e00*/  @P0 BRA `(.L_x_11) ;  /* 0x0000000400500947 */ /* 0x000fea0003800000 */
[----:B------:R-:W-:Y:S01]  /*0e10*/  ULDC.64 UR18, c[0x0][0x628] ;  /* 0x00018a0000127ab9 */ /* 0x000fe20000000a00 */
[C---:B------:R-:W-:Y:S01]  /*0e20*/  R2UR UR20, R16.reuse ;  /* 0x00000000101472ca */ /* 0x040fe200000e0000 */
[----:B------:R-:W-:Y:S01]  /*0e30*/  ULDC UR16, c[0x0][0x630] ;  /* 0x00018c0000107ab9 */ /* 0x000fe20000000800 */
[----:B------:R-:W-:Y:S02]  /*0e40*/  ISETP.NE.U32.AND P0, PT, RZ, UR18, PT ;  /* 0x00000012ff007c0c */ /* 0x000fe4000bf05070 */
[----:B------:R-:W-:Y:S02]  /*0e50*/  R2UR UR4, R16 ;  /* 0x00000000100472ca */ /* 0x000fe400000e0000 */
[----:B------:R-:W-:Y:S02]  /*0e60*/  ISETP.NE.AND.EX P0, PT, RZ, UR19, PT, P0 ;  /* 0x00000013ff007c0c */ /* 0x000fe4000bf05300 */
[----:B------:R-:W-:-:S11]  /*0e70*/  R2UR UR5, R17 ;  /* 0x00000000110572ca */ /* 0x000fd600000e0000 */
[----:B------:R-:W-:Y:S05]  /*0e80*/  @!P0 BRA `(.L_x_12) ;  /* 0x0000000000308947 */ /* 0x000fea0003800000 */
[----:B------:R-:W-:Y:S01]  /*0e90*/  R2UR UR4, R16 ;  /* 0x00000000100472ca */ /* 0x000fe200000e0000 */
[----:B------:R-:W-:Y:S01]  /*0ea0*/  ULDC UR12, c[0x0][0x634] ;  /* 0x00018d00000c7ab9 */ /* 0x000fe20000000800 */
[----:B------:R-:W-:-:S11]  /*0eb0*/  R2UR UR15, R17 ;  /* 0x00000000110f72ca */ /* 0x000fd600000e0000 */
[----:B------:R-:W-:-:S04]  /*0ec0*/  UIADD3 UR12, UP1, UR4, UR12, URZ ;  /* 0x0000000c040c7290 */ /* 0x000fc8000ff3e03f */
[----:B------:R-:W-:-:S04]  /*0ed0*/  UIADD3.X UR15, URZ, UR15, URZ, UP1, !UPT ;  /* 0x0000000f3f0f7290 */ /* 0x000fc80008ffe43f */
[----:B------:R-:W-:-:S04]  /*0ee0*/  UIMAD.WIDE.U32 UR4, UR15, UR18, URZ ;  /* 0x000000120f0472a5 */ /* 0x000fc8000f8e003f */
[----:B------:R-:W-:Y:S02]  /*0ef0*/  UIMAD.WIDE.U32 UR10, UP1, UR12, UR19, UR4 ;  /* 0x000000130c0a72a5 */ /* 0x000fe4000f820004 */
[----:B------:R-:W-:Y:S02]  /*0f00*/  UIMAD.WIDE.U32 UR4, UR12, UR18, URZ ;  /* 0x000000120c0472a5 */ /* 0x000fe4000f8e003f */
[----:B------:R-:W-:Y:S02]  /*0f10*/  UIADD3.X UR13, URZ, URZ, URZ, UP1, !UPT ;  /* 0x0000003f3f0d7290 */ /* 0x000fe40008ffe43f */
[----:B------:R-:W-:Y:S01]  /*0f20*/  UIADD3 URZ, UP1, UR5, UR10, URZ ;  /* 0x0000000a053f7290 */ /* 0x000fe2000ff3e03f */
[----:B------:R-:W-:-:S03]  /*0f30*/  UMOV UR12, UR11 ;  /* 0x0000000b000c7c82 */ /* 0x000fc60008000000 */
[----:B------:R-:W-:-:S12]  /*0f40*/  UIMAD.WIDE.U32.X UR4, UR15, UR19, UR12, UP1 ;  /* 0x000000130f0472a5 */ /* 0x000fd800088e040c */
.L_x_12:
[----:B------:R-:W-:Y:S01]  /*0f50*/  USHF.R.U64 UR4, UR4, UR16, UR5 ;  /* 0x0000001004047299 */ /* 0x000fe20008001205 */
[----:B------:R-:W-:Y:S01]  /*0f60*/  R2UR UR11, R17 ;  /* 0x00000000110b72ca */ /* 0x000fe200000e0000 */
[----:B------:R-:W-:Y:S02]  /*0f70*/  USHF.R.U32.HI UR5, URZ, UR16, UR5 ;  /* 0x000000103f057299 */ /* 0x000fe40008011605 */
[----:B------:R-:W-:Y:S01]  /*0f80*/  UIADD3 UR12, UP1, URZ, -UR4, URZ ;  /* 0x800000043f0c7290 */ /* 0x000fe2000ff3e03f */
[----:B------:R-:W-:Y:S01]  /*0f90*/  ULDC.64 UR18, c[0x0][0x620] ;  /* 0x0001880000127ab9 */ /* 0x000fe20000000a00 */
[----:B------:R-:W-:Y:S02]  /*0fa0*/  UISETP.NE.AND UP2, UPT, UR38, URZ, UPT ;  /* 0x0000003f2600728c */ /* 0x000fe4000bf45270 */
[----:B------:R-:W-:Y:S01]  /*0fb0*/  UIADD3.X UR5, URZ, ~UR5, URZ, UP1, !UPT ;  /* 0x800000053f057290 */ /* 0x000fe20008ffe43f */
[----:B------:R-:W-:Y:S01]  /*0fc0*/  UMOV UR10, UR20 ;  /* 0x00000014000a7c82 */ /* 0x000fe20008000000 */
[----:B------:R-:W-:-:S02]  /*0fd0*/  ULDC UR13, c[0x0][0x618] ;  /* 0x00018600000d7ab9 */ /* 0x000fc40000000800 */
[----:B------:R-:W-:Y:S02]  /*0fe0*/  UIMAD UR5, UR5, UR18, URZ ;  /* 0x00000012050572a4 */ /* 0x000fe4000f8e023f */
[----:B------:R-:W-:Y:S02]  /*0ff0*/  UIMAD.WIDE.U32 UR10, UR12, UR18, UR10 ;  /* 0x000000120c0a72a5 */ /* 0x000fe4000f8e000a */
[----:B------:R-:W-:Y:S02]  /*1000*/  UIMAD UR12, UR12, UR19, UR5 ;  /* 0x000000130c0c72a4 */ /* 0x000fe4000f8e0205 */
[----:B------:R-:W-:Y:S02]  /*1010*/  @UP2 UIMAD UR7, UR17, UR9, UR8 ;  /* 0x00000009110722a4 */ /* 0x000fe4000f8e0208 */
[----:B------:R-:W-:Y:S01]  /*1020*/  UIADD3 UR11, UR11, UR12, URZ ;  /* 0x0000000c0b0b7290 */ /* 0x000fe2000fffe03f */
[----:B------:R-:W-:Y:S01]  /*1030*/  ULDC.64 UR8, c[0x0][0x640] ;  /* 0x0001900000087ab9 */ /* 0x000fe20000000a00 */
[----:B------:R-:W-:-:S02]  /*1040*/  ULDC UR15, c[0x0][0x608] ;  /* 0x00018200000f7ab9 */ /* 0x000fc40000000800 */
[----:B------:R-:W-:Y:S01]  /*1050*/  USHF.R.U64 UR20, UR10, UR13, UR11 ;  /* 0x0000000d0a147299 */ /* 0x000fe2000800120b */
[----:B------:R-:W-:Y:S01]  /*1060*/  ISETP.NE.U32.AND P0, PT, RZ, UR8, PT ;  /* 0x00000008ff007c0c */ /* 0x000fe2000bf05070 */
[----:B------:R-:W-:Y:S01]  /*1070*/  USHF.R.U32.HI UR11, URZ, UR13, UR11 ;  /* 0x0000000d3f0b7299 */ /* 0x000fe2000801160b */
[----:B------:R-:W-:Y:S02]  /*1080*/  ULDC UR21, c[0x0][0x658] ;  /* 0x0001960000157ab9 */ /* 0x000fe40000000800 */
[----:B------:R-:W-:Y:S01]  /*1090*/  ISETP.NE.AND.EX P0, PT, RZ, UR9, PT, P0 ;  /* 0x00000009ff007c0c */ /* 0x000fe2000bf05300 */
[----:B------:R-:W-:Y:S02]  /*10a0*/  USHF.R.U64 UR25, UR20, UR15, UR11 ;  /* 0x0000000f14197299 */ /* 0x000fe4000800120b */
[----:B------:R-:W-:Y:S01]  /*10b0*/  USHF.R.U32.HI UR11, URZ, UR15, UR11 ;  /* 0x0000000f3f0b7299 */ /* 0x000fe2000801160b */
[----:B------:R-:W-:Y:S01]  /*10c0*/  UMOV UR10, 0xffffffff ;  /* 0xffffffff000a7882 */ /* 0x000fe20000000000 */
[----:B------:R-:W-:Y:S01]  /*10d0*/  ULDC UR5, c[0x0][0x600] ;  /* 0x0001800000057ab9 */ /* 0x000fe20000000800 */
[----:B------:R-:W-:-:S02]  /*10e0*/  USHF.L.U32 UR10, UR10, UR21, URZ ;  /* 0x000000150a0a7299 */ /* 0x000fc4000800063f */
[----:B------:R-:W-:Y:S02]  /*10f0*/  USHF.R.U64 UR26, UR25, UR21, UR11 ;  /* 0x00000015191a7299 */ /* 0x000fe4000800120b */
[----:B------:R-:W-:Y:S02]  /*1100*/  ULOP3.LUT UR15, URZ, UR10, URZ, 0x33, !UPT ;  /* 0x0000000a3f0f7292 */ /* 0x000fe4000f8e333f */
[----:B------:R-:W-:Y:S02]  /*1110*/  UIADD3 UR19, UR5, -0x1, URZ ;  /* 0xffffffff05137890 */ /* 0x000fe4000fffe03f */
[----:B------:R-:W-:Y:S01]  /*1120*/  USHF.R.U32.HI UR11, URZ, UR21, UR11 ;  /* 0x000000153f0b7299 */ /* 0x000fe2000801160b */
[----:B------:R-:W-:Y:S01]  /*1130*/  ULDC UR22, c[0x0][0x648] ;  /* 0x0001920000167ab9 */ /* 0x000fe20000000800 */
[----:B------:R-:W-:Y:S01]  /*1140*/  ULDC UR23, c[0x0][0x638] ;  /* 0x00018e0000177ab9 */ /* 0x000fe20000000800 */
[----:B------:R-:W-:Y:S01]  /*1150*/  UMOV UR24, 0x1 ;  /* 0x0000000100187882 */ /* 0x000fe20000000000 */
[----:B------:R-:W-:Y:S01]  /*1160*/  UMOV UR10, UR26 ;  /* 0x0000001a000a7c82 */ /* 0x000fe20008000000 */
[----:B------:R-:W-:Y:S07]  /*1170*/  @!P0 BRA `(.L_x_13) ;  /* 0x0000000000308947 */ /* 0x000fee0003800000 */
[----:B------:R-:W-:Y:S02]  /*1180*/  ULDC UR16, c[0x0][0x64c] ;  /* 0x0001930000107ab9 */ /* 0x000fe40000000800 */
        /* <DEDUP_REMOVED lines=8> */
[----:B------:R-:W-:-:S07]  /*1210*/  UIMAD.WIDE.U32.X UR8, UR18, UR9, UR16, UP1 ;  /* 0x00000009120872a5 */ /* 0x000fce00088e0410 */
[----:B------:R-:W-:Y:S01]  /*1220*/  UMOV UR10, UR8 ;  /* 0x00000008000a7c82 */ /* 0x000fe20008000000 */
[----:B------:R-:W-:-:S05]  /*1230*/  UMOV UR11, UR9 ;  /* 0x00000009000b7c82 */ /* 0x000fca0008000000 */
.L_x_13:
[----:B------:R-:W-:Y:S01]  /*1240*/  USHF.R.U64 UR9, UR10, UR22, UR11 ;  /* 0x000000160a097299 */ /* 0x000fe2000800120b */
[----:B------:R-:W-:Y:S01]  /*1250*/  IMAD.MOV.U32 R0, RZ, RZ, 0x1 ;  /* 0x00000001ff007424 */ /* 0x000fe200078e00ff */
[----:B------:R-:W-:Y:S01]  /*1260*/  USHF.L.U32 UR8, UR24, UR21, URZ ;  /* 0x0000001518087299 */ /* 0x000fe2000800063f */
[----:B------:R-:W-:Y:S01]  /*1270*/  IMAD.U32 R19, RZ, RZ, UR4 ;  /* 0x00000004ff137e24 */ /* 0x000fe2000f8e00ff */
[----:B------:R-:W-:Y:S02]  /*1280*/  ULOP3.LUT UR15, UR25, UR15, URZ, 0xc0, !UPT ;  /* 0x0000000f190f7292 */ /* 0x000fe4000f8ec03f */
[----:B------:R-:W-:Y:S02]  /*1290*/  UIADD3 UR10, -UR9, URZ, URZ ;  /* 0x0000003f090a7290 */ /* 0x000fe4000fffe13f */
[----:B------:R-:W-:Y:S02]  /*12a0*/  UIMAD UR15, UR8, UR9, UR15 ;  /* 0x00000009080f72a4 */ /* 0x000fe4000f8e020f */
[----:B------:R-:W-:-:S02]  /*12b0*/  ULOP3.LUT UR19, UR20, UR19, URZ, 0xc0, !UPT ;  /* 0x0000001314137292 */ /* 0x000fc4000f8ec03f */
[----:B------:R-:W-:Y:S01]  /*12c0*/  UIMAD UR8, UR10, UR23, UR26 ;  /* 0x000000170a0872a4 */ /* 0x000fe2000f8e021a */
[----:B------:R-:W-:Y:S01]  /*12d0*/  ULDC UR9, c[0x0][0x610] ;  /* 0x0001840000097ab9 */ /* 0x000fe20000000800 */
[----:B------:R-:W-:Y:S02]  /*12e0*/  UISETP.NE.AND UP1, UPT, UR38, URZ, UPT ;  /* 0x0000003f2600728c */ /* 0x000fe4000bf25270 */
[----:B------:R-:W-:Y:S02]  /*12f0*/  UIMAD UR7, UR15, UR9, UR7 ;  /* 0x000000090f0772a4 */ /* 0x000fe4000f8e0207 */
[----:B------:R-:W-:-:S04]  /*1300*/  UIMAD UR8, UR8, UR5, UR19 ;  /* 0x00000005080872a4 */ /* 0x000fc8000f8e0213 */
[----:B------:R-:W-:Y:S02]  /*1310*/  USEL UR5, UR8, UR7, !UP1 ;  /* 0x0000000708057287 */ /* 0x000fe4000c800000 */
[----:B------:R-:W-:-:S04]  /*1320*/  USEL UR7, UR7, UR8, !UP1 ;  /* 0x0000000807077287 */ /* 0x000fc8000c800000 */
[----:B------:R-:W-:Y:S02]  /*1330*/  IMAD.U32 R2, RZ, RZ, UR5 ;  /* 0x00000005ff027e24 */ /* 0x000fe4000f8e00ff */
[----:B------:R-:W-:-:S07]  /*1340*/  IMAD.U32 R18, RZ, RZ, UR7 ;  /* 0x00000007ff127e24 */ /* 0x000fce000f8e00ff */
.L_x_11:
[----:B------:R-:W-:Y:S05]  /*1350*/  @!P2 BRA `(.L_x_14) ;  /* 0x00000000000ca947 */ /* 0x000fea0003800000 */
[----:B------:R-:W-:Y:S01]  /*1360*/  UCGABAR_WAIT ;  /* 0x0000000000007dc7 */ /* 0x000fe20008000000 */
[----:B------:R-:W-:Y:S01]  /*1370*/  CCTL.IVALL ;  /* 0x00000000ff00798f */ /* 0x000fe20002000000 */
[----:B------:R-:W-:Y:S05]  /*1380*/  BRA `(.L_x_15) ;  /* 0x0000000000047947 */ /* 0x000fea0003800000 */
.L_x_14:
[----:B------:R-:W-:Y:S06]  /*1390*/  BAR.SYNC.DEFER_BLOCKING 0x0 ;  /* 0x0000000000007b1d */ /* 0x000fec0000010000 */
.L_x_15:
[----:B------:R-:W-:Y:S02]  /*13a0*/  ULDC UR4, c[0x0][0x28c] ;  /* 0x0000a30000047ab9 */ /* 0x000fe40000000800 */
[----:B------:R-:W-:-:S04]  /*13b0*/  UIADD3 UR4, UR4, 0x7f, URZ ;  /* 0x0000007f04047890 */ /* 0x000fc8000fffe03f */
[----:B------:R-:W-:-:S04]  /*13c0*/  USHF.R.S32.HI UR5, URZ, 0x1f, UR4 ;  /* 0x0000001f3f057899 */ /* 0x000fc80008011404 */
[----:B------:R-:W-:-:S04]  /*13d0*/  ULEA.HI UR5, UR5, UR4, URZ, 0x7 ;  /* 0x0000000405057291 */ /* 0x000fc8000f8f383f */
[----:B------:R-:W-:Y:S01]  /*13e0*/  USHF.R.S32.HI UR37, URZ, 0x7, UR5 ;  /* 0x000000073f257899 */ /* 0x000fe20008011405 */
[----:B------:R-:W-:Y:S11]  /*13f0*/  @!P3 BRA `(.L_x_16) ;  /* 0x000000580094b947 */ /* 0x000ff60003800000 */
[----:B------:R-:W-:-:S06]  /*1400*/  UISETP.GT.U32.AND UP1, UPT, UR14, 0x1, UPT ;  /* 0x000000010e00788c */ /* 0x000fcc000bf24070 */
[----:B------:R-:W-:-:S13]  /*1410*/  PLOP3.LUT P0, PT, PT, PT, UP1, 0x80, 0x0 ;  /* 0x000000000000781c */ /* 0x000fda0003f0f018 */
[----:B------:R-:W-:Y:S05]  /*1420*/  @P0 EXIT ;  /* 0x000000000000094d */ /* 0x000fea0003800000 */
.L_x_17:
[----:B------:R-:W-:-:S08]  /*1430*/  NOP ;  /* 0x0000000000007918 */ /* 0x000fd00000000000 */
[----:B------:R-:W0:Y:S02]  /*1440*/  USETMAXREG.TRY_ALLOC.CTAPOOL UP1, 0xe8 ;  /* 0x000000e8000079c8 */ /* 0x000e240008020600 */
[----:B0-----:R-:W-:-:S13]  /*1450*/  PLOP3.LUT P0, PT, PT, PT, UP1, 0x80, 0x0 ;  /* 0x000000000000781c */ /* 0x001fda0003f0f018 */
[----:B------:R-:W-:Y:S05]  /*1460*/  @!P0 BRA `(.L_x_17) ;  /* 0xfffffffc00f08947 */ /* 0x000fea000383ffff */
[----:B------:R-:W-:-:S13]  /*1470*/  LOP3.LUT P0, RZ, R0, 0xff, RZ, 0xc0, !PT ;  /* 0x000000ff00ff7812 */ /* 0x000fda000780c0ff */
[----:B------:R-:W-:Y:S05]  /*1480*/  @!P0 EXIT ;  /* 0x000000000000894d */ /* 0x000fea0003800000 */
[----:B------:R-:W0:Y:S01]  /*1490*/  S2UR UR5, SR_CgaCtaId ;  /* 0x00000000000579c3 */ /* 0x000e220000008800 */
[CC--:B------:R-:W-:Y:S01]  /*14a0*/  LEA.HI R0, R9.reuse, R4.reuse, RZ, 0x2 ;  /* 0x0000000409007211 */ /* 0x0c0fe200078f10ff */
[----:B------:R-:W-:Y:S01]  /*14b0*/  UMOV UR42, 0x400 ;  /* 0x00000400002a7882 */ /* 0x000fe20000000000 */
[----:B------:R-:W-:Y:S01]  /*14c0*/  LEA.HI R9, R9, R4, RZ, 0x5 ;  /* 0x0000000409097211 */ /* 0x000fe200078f28ff */
[----:B------:R-:W-:Y:S01]  /*14d0*/  USHF.R.U32.HI UR4, URZ, 0x2, UR37 ;  /* 0x000000023f047899 */ /* 0x000fe20008011625 */
[--C-:B------:R-:W-:Y:S01]  /*14e0*/  SHF.R.S32.HI R90, RZ, 0x2, R0.reuse ;  /* 0x00000002ff5a7819 */ /* 0x100fe20000011400 */
[----:B------:R-:W-:Y:S01]  /*14f0*/  ULOP3.LUT UR45, UR37, 0x3, URZ, 0xc0, !UPT ;  /* 0x00000003252d7892 */ /* 0x000fe2000f8ec03f */
[----:B------:R-:W-:Y:S01]  /*1500*/  SHF.R.S32.HI R3, RZ, 0x1f, R0 ;  /* 0x0000001fff037819 */ /* 0x000fe20000011400 */
[----:B------:R-:W2:Y:S01]  /*1510*/  LDC.64 R94, c[0x0][0x5c8] ;  /* 0x00017200ff5e7b82 */ /* 0x000ea20000000a00 */
[----:B------:R-:W-:Y:S01]  /*1520*/  SHF.R.S32.HI R9, RZ, 0x5, R9 ;  /* 0x00000005ff097819 */ /* 0x000fe20000011409 */
[----:B------:R-:W-:Y:S01]  /*1530*/  UISETP.LT.AND UP1, UPT, UR37, 0x1, UPT ;  /* 0x000000012500788c */ /* 0x000fe2000bf21270 */
[----:B------:R-:W-:Y:S01]  /*1540*/  LEA.HI R3, R3, R90, RZ, 0x3 ;  /* 0x0000005a03037211 */ /* 0x000fe200078f18ff */
[----:B------:R-:W-:Y:S01]  /*1550*/  ULOP3.LUT UR4, UR4, 0x1, URZ, 0xc0, !UPT ;  /* 0x0000000104047892 */ /* 0x000fe2000f8ec03f */
[----:B------:R-:W-:-:S02]  /*1560*/  ULDC UR44, c[0x0][0x658] ;  /* 0x00019600002c7ab9 */ /* 0x000fc40000000800 */
[----:B------:R-:W-:Y:S01]  /*1570*/  LOP3.LUT R3, R3, 0xfffffff8, RZ, 0xc0, !PT ;  /* 0xfffffff803037812 */ /* 0x000fe200078ec0ff */
[----:B------:R-:W1:Y:S01]  /*1580*/  LDC R6, c[0x0][0x288] ;  /* 0x0000a200ff067b82 */ /* 0x000e620000000800 */
[----:B------:R-:W-:Y:S01]  /*1590*/  UMOV UR6, 0xffffffff ;  /* 0xffffffff00067882 */ /* 0x000fe20000000000 */
[----:B------:R-:W-:Y:S01]  /*15a0*/  ULDC UR8, c[0x0][0x284] ;  /* 0x0000a10000087ab9 */ /* 0x000fe20000000800 */
[----:B------:R-:W-:Y:S01]  /*15b0*/  USEL UR45, UR45, URZ, !UP0 ;  /* 0x0000003f2d2d7287 */ /* 0x000fe2000c000000 */
[----:B------:R-:W-:Y:S01]  /*15c0*/  IMAD.IADD R90, R90, 0x1, -R3 ;  /* 0x000000015a5a7824 */ /* 0x000fe200078e0a03 */
[----:B------:R-:W-:Y:S01]  /*15d0*/  LOP3.LUT R3, R0, 0xfffffffc, RZ, 0xc0, !PT ;  /* 0xfffffffc00037812 */ /* 0x000fe200078ec0ff */
[----:B------:R-:W-:Y:S01]  /*15e0*/  VIADD R0, R5, 0xffffffff ;  /* 0xffffffff05007836 */ /* 0x000fe20000000000 */
[----:B------:R-:W-:Y:S01]  /*15f0*/  USEL UR46, UR37, 0x1, UP1 ;  /* 0x00000001252e7887 */ /* 0x000fe20008800000 */
[--C-:B------:R-:W-:Y:S01]  /*1600*/  IMAD R98, R9, -0x10, -R90.reuse ;  /* 0xfffffff009627824 */ /* 0x100fe200078e0a5a */
[----:B0-----:R-:W-:Y:S01]  /*1610*/  ULEA UR42, UR5, UR42, 0x18 ;  /* 0x0000002a052a7291 */ /* 0x001fe2000f8ec03f */
[----:B------:R-:W-:Y:S01]  /*1620*/  IMAD.IADD R3, R4, 0x1, -R3 ;  /* 0x0000000104037824 */ /* 0x000fe200078e0a03 */
[C---:B------:R-:W-:Y:S01]  /*1630*/  ISETP.NE.AND P0, PT, R0.reuse, RZ, PT ;  /* 0x000000ff0000720c */ /* 0x040fe20003f05270 */
[----:B------:R-:W-:Y:S01]  /*1640*/  IMAD.SHL.U32 R0, R0, 0x8, RZ ;  /* 0x0000000800007824 */ /* 0x000fe200078e00ff */
[----:B------:R-:W-:Y:S01]  /*1650*/  UIADD3 UR50, UR42, 0x50, URZ ;  /* 0x000000502a327890 */ /* 0x000fe2000fffe03f */
[--C-:B------:R-:W-:Y:S01]  /*1660*/  SHF.R.S32.HI R91, RZ, 0x1f, R90.reuse ;  /* 0x0000001fff5b7819 */ /* 0x100fe2000001145a */
[----:B------:R-:W-:Y:S01]  /*1670*/  IMAD.SHL.U32 R92, R3, 0x2, RZ ;  /* 0x00000002035c7824 */ /* 0x000fe200078e00ff */
[----:B------:R-:W-:Y:S01]  /*1680*/  USHF.L.U32 UR6, UR6, UR44, URZ ;  /* 0x0000002c06067299 */ /* 0x000fe2000800063f */
[----:B------:R-:W-:Y:S01]  /*1690*/  LOP3.LUT R0, R0, 0x8, RZ, 0xc0, !PT ;  /* 0x0000000800007812 */ /* 0x000fe200078ec0ff */
[----:B------:R-:W-:Y:S01]  /*16a0*/  UISETP.EQ.U32.AND UP0, UPT, UR4, 0x1, !UP0 ;  /* 0x000000010400788c */ /* 0x000fe2000c702070 */
[C---:B--2---:R-:W-:Y:S01]  /*16b0*/  SHF.L.U64.HI R89, R94.reuse, 0x3, R95 ;  /* 0x000000035e597819 */ /* 0x044fe2000001025f */
[----:B------:R-:W-:Y:S01]  /*16c0*/  IMAD.WIDE R90, R9, 0x10, R90 ;  /* 0x00000010095a7825 */ /* 0x000fe200078e025a */
[----:B------:R-:W-:Y:S01]  /*16d0*/  SEL R100, RZ, 0x1, P0 ;  /* 0x00000001ff647807 */ /* 0x000fe20000000000 */
[----:B------:R-:W-:Y:S01]  /*16e0*/  ULDC UR43, c[0x0][0x600] ;  /* 0x00018000002b7ab9 */ /* 0x000fe20000000800 */
[----:B------:R-:W-:Y:S01]  /*16f0*/  LEA R96, R5, UR50, 0x3 ;  /* 0x0000003205607c11 */ /* 0x000fe2000f8e18ff */
[----:B------:R-:W-:Y:S01]  /*1700*/  IMAD.SHL.U32 R94, R94, 0x8, RZ ;  /* 0x000000085e5e7824 */ /* 0x000fe200078e00ff */
[C---:B------:R-:W-:Y:S01]  /*1710*/  LOP3.LUT R101, R0.reuse, 0x8, RZ, 0x3c, !PT ;  /* 0x0000000800657812 */ /* 0x040fe200078e3cff */
[----:B-1----:R-:W-:Y:S01]  /*1720*/  IMAD R95, R3, -0x2, R6 ;  /* 0xfffffffe035f7824 */ /* 0x002fe200078e0206 */
[----:B------:R-:W-:Y:S01]  /*1730*/  LOP3.LUT R97, R0, 0x18, RZ, 0x3c, !PT ;  /* 0x0000001800617812 */ /* 0x000fe200078e3cff */
[----:B------:R-:W-:Y:S01]  /*1740*/  VIADD R98, R98, UR8 ;  /* 0x0000000862627c36 */ /* 0x000fe20008000000 */
[----:B------:R-:W-:Y:S01]  /*1750*/  SHF.R.S32.HI R93, RZ, 0x1f, R92 ;  /* 0x0000001fff5d7819 */ /* 0x000fe2000001145c */
[----:B------:R-:W-:Y:S01]  /*1760*/  UMOV UR7, 0x1 ;  /* 0x0000000100077882 */ /* 0x000fe20000000000 */
[----:B------:R-:W-:-:S02]  /*1770*/  ULOP3.LUT UR49, UR40, 0x1, URZ, 0xfc, !UPT ;  /* 0x0000000128317892 */ /* 0x000fc4000f8efc3f */
[----:B------:R-:W-:Y:S02]  /*1780*/  USHF.L.U32 UR36, UR37, 0x1, URZ ;  /* 0x0000000125247899 */ /* 0x000fe4000800063f */
[----:B------:R-:W-:Y:S02]  /*1790*/  USHF.L.U64.HI UR41, UR52, 0x1, UR39 ;  /* 0x0000000134297899 */ /* 0x000fe40008010227 */
[----:B------:R-:W-:Y:S02]  /*17a0*/  UIADD3 UR43, UR43, -0x1, URZ ;  /* 0xffffffff2b2b7890 */ /* 0x000fe4000fffe03f */
[----:B------:R-:W-:Y:S02]  /*17b0*/  USHF.L.U32 UR44, UR7, UR44, URZ ;  /* 0x0000002c072c7299 */ /* 0x000fe4000800063f */
[----:B------:R-:W-:Y:S02]  /*17c0*/  UIADD3 UR46, -UR46, UR37, URZ ;  /* 0x000000252e2e7290 */ /* 0x000fe4000fffe13f */
[----:B------:R-:W-:-:S02]  /*17d0*/  ULOP3.LUT UR47, URZ, UR6, URZ, 0x33, !UPT ;  /* 0x000000063f2f7292 */ /* 0x000fc4000f8e333f */
[----:B------:R-:W-:-:S12]  /*17e0*/  USEL UR48, URZ, 0x1, !UP0 ;  /* 0x000000013f307887 */ /* 0x000fd8000c000000 */
.L_x_165:
[----:B------:R-:W-:-:S04]  /*17f0*/  SHF.L.U32 R3, R100, 0x1f, RZ ;  /* 0x0000001f64037819 */ /* 0x000fc800000006ff */
[----:B------:R-:W0:Y:S02]  /*1800*/  SYNCS.PHASECHK.TRANS64.TRYWAIT P0, [R96+URZ+-0x8], R3 ;  /* 0xfffff803600075a7 */ /* 0x000e24000800017f */
[----:B012345:R-:W-:Y:S05]  /*1810*/  @!P0 BRA `(.L_x_18) ;  /* 0x0000006400d08947 */ /* 0x03ffea0003800000 */
.L_x_187:
[----:B------:R-:W-:Y:S02]  /*1820*/  ULDC UR4, c[0x0][0x28c] ;  /* 0x0000a30000047ab9 */ /* 0x000fe40000000800 */
[----:B------:R-:W-:-:S13]  /*1830*/  ISETP.LT.AND P0, PT, RZ, UR4, PT ;  /* 0x00000004ff007c0c */ /* 0x000fda000bf01270 */
[----:B------:R-:W-:Y:S05]  /*1840*/  @P0 BRA `(.L_x_19) ;  /* 0x0000000000400947 */ /* 0x000fea0003800000 */
[----:B------:R-:W-:Y:S01]  /*1850*/  MOV R0, 0x0 ;  /* 0x0000000000007802 */ /* 0x000fe20000000f00 */
[----:B------:R-:W-:Y:S01]  /*1860*/  ULDC.64 UR4, c[0x4][0x68] ;  /* 0x01001a0000047ab9 */ /* 0x000fe20000000a00 */
[----:B------:R-:W-:Y:S01]  /*1870*/  ULDC.64 UR6, c[0x4][0x8] ;  /* 0x0100020000067ab9 */ /* 0x000fe20000000a00 */
[----:B------:R-:W-:Y:S01]  /*1880*/  IMAD.U32 R4, RZ, RZ, UR4 ;  /* 0x00000004ff047e24 */ /* 0x000fe2000f8e00ff */
[----:B------:R1:W2:Y:S01]  /*1890*/  LDC.64 R14, c[0x4][R0] ;  /* 0x01000000000e7b82 */ /* 0x0002a20000000a00 */
[----:B------:R-:W-:Y:S01]  /*18a0*/  IMAD.U32 R5, RZ, RZ, UR5 ;  /* 0x00000005ff057e24 */ /* 0x000fe2000f8e00ff */
[----:B------:R-:W-:Y:S01]  /*18b0*/  ULDC.64 UR4, c[0x4][0x70] ;  /* 0x01001c0000047ab9 */ /* 0x000fe20000000a00 */
[----:B------:R-:W-:Y:S02]  /*18c0*/  IMAD.U32 R10, RZ, RZ, UR6 ;  /* 0x00000006ff0a7e24 */ /* 0x000fe4000f8e00ff */
[----:B------:R-:W-:Y:S02]  /*18d0*/  IMAD.U32 R6, RZ, RZ, UR4 ;  /* 0x00000004ff067e24 */ /* 0x000fe4000f8e00ff */
[----:B------:R-:W-:-:S02]  /*18e0*/  IMAD.U32 R7, RZ, RZ, UR5 ;  /* 0x00000005ff077e24 */ /* 0x000fc4000f8e00ff */
[----:B------:R-:W-:Y:S02]  /*18f0*/  IMAD.U32 R11, RZ, RZ, UR7 ;  /* 0x00000007ff0b7e24 */ /* 0x000fe4000f8e00ff */
[----:B------:R-:W-:Y:S02]  /*1900*/  IMAD.MOV.U32 R8, RZ, RZ, 0x1e1 ;  /* 0x000001e1ff087424 */ /* 0x000fe400078e00ff */
[----:B------:R-:W-:Y:S02]  /*1910*/  IMAD.MOV.U32 R12, RZ, RZ, 0x1 ;  /* 0x00000001ff0c7424 */ /* 0x000fe400078e00ff */
[----:B-1----:R-:W-:-:S07]  /*1920*/  IMAD.MOV.U32 R13, RZ, RZ, RZ ;  /* 0x000000ffff0d7224 */ /* 0x002fce00078e00ff */
[----:B------:R-:W-:-:S07]  /*1930*/  LEPC R20, `(.L_x_19) ;  /* 0x000000001014794e */ /* 0x000fce0000000000 */
[----:B0-2--5:R-:W-:Y:S05]  /*1940*/  CALL.ABS.NOINC R14 ;  /* 0x000000000e007343 */ /* 0x025fea0003c00000 */
.L_x_19:
[----:B------:R-:W-:-:S05]  /*1950*/  IMAD.U32 R0, RZ, RZ, UR49 ;  /* 0x00000031ff007e24 */ /* 0x000fca000f8e00ff */
[----:B------:R-:W-:-:S13]  /*1960*/  ISETP.NE.AND P0, PT, R0, 0x3, PT ;  /* 0x000000030000780c */ /* 0x000fda0003f05270 */
[----:B------:R-:W-:Y:S05]  /*1970*/  @!P0 BRA `(.L_x_20) ;  /* 0x0000000000048947 */ /* 0x000fea0003800000 */
[----:B------:R-:W-:Y:S01]  /*1980*/  BPT.TRAP 0x1 ;  /* 0x000000040000795c */ /* 0x000fe20000300000 */
.L_x_20:
[----:B0-----:R-:W-:Y:S02]  /*1990*/  IMAD.U32 R3, RZ, RZ, UR45 ;  /* 0x0000002dff037e24 */ /* 0x001fe4000f8e00ff */
[----:B------:R-:W-:-:S03]  /*19a0*/  IMAD.U32 R0, RZ, RZ, UR48 ;  /* 0x00000030ff007e24 */ /* 0x000fc6000f8e00ff */
[----:B------:R-:W-:Y:S02]  /*19b0*/  LEA R3, R3, UR42, 0x3 ;  /* 0x0000002a03037c11 */ /* 0x000fe4000f8e18ff */
[----:B------:R-:W-:-:S04]  /*19c0*/  SHF.L.U32 R0, R0, 0x1f, RZ ;  /* 0x0000001f00007819 */ /* 0x000fc800000006ff */
[----:B------:R0:W1:Y:S01]  /*19d0*/  SYNCS.PHASECHK.TRANS64.TRYWAIT P1, [R3+URZ], R0 ;  /* 0x00000000030075a7 */ /* 0x000062000802017f */
[----:B------:R-:W-:Y:S05]  /*19e0*/  @!P0 BRA `(.L_x_21) ;  /* 0x0000000000048947 */ /* 0x000fea0003800000 */
[----:B------:R-:W-:Y:S01]  /*19f0*/  BPT.TRAP 0x1 ;  /* 0x000000040000795c */ /* 0x000fe20000300000 */
.L_x_21:
[----:B------:R-:W-:-:S05]  /*1a00*/  IMAD.U32 R4, RZ, RZ, UR46 ;  /* 0x0000002eff047e24 */ /* 0x000fca000f8e00ff */
[----:B------:R-:W-:Y:S01]  /*1a10*/  ISETP.GE.AND P2, PT, R4, 0x1, PT ;  /* 0x000000010400780c */ /* 0x000fe20003f46270 */
[----:B-1----:R-:W-:-:S12]  /*1a20*/  @P1 BRA `(.L_x_22) ;  /* 0x0000000000081947 */ /* 0x002fd80003800000 */
[----:B------:R-:W1:Y:S02]  /*1a30*/  SYNCS.PHASECHK.TRANS64.TRYWAIT P1, [R3+URZ], R0 ;  /* 0x00000000030075a7 */ /* 0x000e64000802017f */
[----:B-1----:R-:W-:Y:S05]  /*1a40*/  @!P1 BRA `(.L_x_23) ;  /* 0x0000006400589947 */ /* 0x002fea0003800000 */
.L_x_22:
[----:B------:R-:W-:Y:S05]  /*1a50*/  WARPSYNC.ALL ;  /* 0x0000000000007948 */ /* 0x000fea0003800000 */
[----:B------:R-:W-:Y:S01]  /*1a60*/  UIADD3 UR4, UR42, 0x180, URZ ;  /* 0x000001802a047890 */ /* 0x000fe2000fffe03f */
[----:B------:R-:W-:Y:S01]  /*1a70*/  WARPGROUP.ARRIVE ;  /* 0x00000000000079c5 */ /* 0x000fe20000000000 */
[----:B------:R-:W-:Y:S02]  /*1a80*/  UIADD3 UR5, UR42, 0x10180, URZ ;  /* 0x000101802a057890 */ /* 0x000fe4000fffe03f */
[----:B------:R-:W-:Y:S02]  /*1a90*/  USHF.R.U32.HI UR4, URZ, 0x4, UR4 ;  /* 0x000000043f047899 */ /* 0x000fe40008011604 */
[----:B------:R-:W-:-:S02]  /*1aa0*/  USHF.R.U32.HI UR5, URZ, 0x4, UR5 ;  /* 0x000000043f057899 */ /* 0x000fc40008011605 */
[----:B------:R-:W-:Y:S02]  /*1ab0*/  ULOP3.LUT UR4, UR4, 0x3fff, URZ, 0xc0, !UPT ;  /* 0x00003fff04047892 */ /* 0x000fe4000f8ec03f */
[----:B------:R-:W-:Y:S02]  /*1ac0*/  ULOP3.LUT UR5, UR5, 0x3fff, URZ, 0xc0, !UPT ;  /* 0x00003fff05057892 */ /* 0x000fe4000f8ec03f */
[----:B------:R-:W-:Y:S02]  /*1ad0*/  ULOP3.LUT UR8, UR4, 0x10000, URZ, 0xfc, !UPT ;  /* 0x0001000004087892 */ /* 0x000fe4000f8efc3f */
[----:B------:R-:W-:Y:S02]  /*1ae0*/  ULOP3.LUT UR9, UR5, 0x10000, URZ, 0xfc, !UPT ;  /* 0x0001000005097892 */ /* 0x000fe4000f8efc3f */
[----:B------:R-:W-:Y:S02]  /*1af0*/  ULEA UR11, UR45, UR8, 0xa ;  /* 0x000000082d0b7291 */ /* 0x000fe4000f8e503f */
[----:B------:R-:W-:Y:S01]  /*1b00*/  ULEA UR10, UR45, UR9, 0xb ;  /* 0x000000092d0a7291 */ /* 0x000fe2000f8e583f */
[----:B------:R-:W-:Y:S01]  /*1b10*/  UMOV UR5, 0x40000040 ;  /* 0x4000004000057882 */ /* 0x000fe20000000000 */
[----:B------:R-:W-:-:S03]  /*1b20*/  UMOV UR7, 0x40000040 ;  /* 0x4000004000077882 */ /* 0x000fc60000000000 */
[----:B------:R-:W-:Y:S02]  /*1b30*/  UMOV UR4, UR11 ;  /* 0x0000000b00047c82 */ /* 0x000fe40008000000 */
[----:B------:R-:W-:Y:S02]  /*1b40*/  UMOV UR6, UR10 ;  /* 0x0000000a00067c82 */ /* 0x000fe40008000000 */
[----:B------:R-:W-:Y:S01]  /*1b50*/  HGMMA.64x128x16.F32 R24, gdesc[UR4], RZ, !UPT, gsb0 ;  /* 0x01e00000041879f0 */ /* 0x000fe2000c0008ff */
[----:B------:R-:W-:Y:S02]  /*1b60*/  UIADD3 UR4, UR11, 0x2, URZ ;  /* 0x000000020b047890 */ /* 0x000fe4000fffe03f */
[----:B------:R-:W-:Y:S01]  /*1b70*/  UIADD3 UR6, UR10, 0x2, URZ ;  /* 0x000000020a067890 */ /* 0x000fe2000fffe03f */
[----:B------:R-:W-:Y:S01]  /*1b80*/  UMOV UR5, 0x40000040 ;  /* 0x4000004000057882 */ /* 0x000fe20000000000 */
[----:B------:R-:W-:Y:S01]  /*1b90*/  UMOV UR7, 0x40000040 ;  /* 0x4000004000077882 */ /* 0x000fe20000000000 */
[----:B------:R-:W-:-:S02]  /*1ba0*/  WARPGROUP.DEPBAR.LE gsb0, 0x0 ;  /* 0x00008000000079c5 */ /* 0x000fc40000010000 */
[----:B------:R-:W-:-:S06]  /*1bb0*/  WARPGROUP.ARRIVE ;  /* 0x00000000000079c5 */ /* 0x000fcc0000000000 */
[----:B------:R-:W-:Y:S01]  /*1bc0*/  HGMMA.64x128x16.F32 R24, gdesc[UR4], R24, gsb0 ;  /* 0x01e00000041879f0 */ /* 0x000fe20008000818 */
[----:B------:R-:W-:Y:S02]  /*1bd0*/  UIADD3 UR4, UR11, 0x4, URZ ;  /* 0x000000040b047890 */ /* 0x000fe4000fffe03f */
[----:B------:R-:W-:Y:S01]  /*1be0*/  UIADD3 UR6, UR10, 0x4, URZ ;  /* 0x000000040a067890 */ /* 0x000fe2000fffe03f */
[----:B------:R-:W-:Y:S01]  /*1bf0*/  UMOV UR5, 0x40000040 ;  /* 0x4000004000057882 */ /* 0x000fe20000000000 */
[----:B------:R-:W-:Y:S01]  /*1c00*/  UMOV UR7, 0x40000040 ;  /* 0x4000004000077882 */ /* 0x000fe20000000000 */
[----:B------:R-:W-:Y:S02]  /*1c10*/  WARPGROUP.DEPBAR.LE gsb0, 0x0 ;  /* 0x00008000000079c5 */ /* 0x000fe40000010000 */
        /* <DEDUP_REMOVED lines=36> */
[----:B------:R-:W-:Y:S03]  /*1e60*/  HGMMA.64x128x16.F32 R24, gdesc[UR4], R24, gsb0 ;  /* 0x01e00000041879f0 */ /* 0x000fe60008000818 */
[----:B------:R-:W-:Y:S02]  /*1e70*/  WARPGROUP.DEPBAR.LE gsb0, 0x0 ;  /* 0x00008000000079c5 */ /* 0x000fe40000010000 */
[----:B------:R-:W-:Y:S05]  /*1e80*/  @!P2 BRA `(.L_x_24) ;  /* 0x000000040088a947 */ /* 0x000fea0003800000 */
[----:B------:R-:W-:Y:S01]  /*1e90*/  UIADD3 UR10, UR45, 0x1, URZ ;  /* 0x000000012d0a7890 */ /* 0x000fe2000fffe03f */
[----:B01----:R-:W-:Y:S02]  /*1ea0*/  IMAD.U32 R0, RZ, RZ, UR46 ;  /* 0x0000002eff007e24 */ /* 0x003fe4000f8e00ff */
[----:B------:R-:W-:Y:S01]  /*1eb0*/  IMAD.U32 R3, RZ, RZ, UR45 ;  /* 0x0000002dff037e24 */ /* 0x000fe2000f8e00ff */
[----:B------:R-:W-:-:S04]  /*1ec0*/  UISETP.NE.AND UP0, UPT, UR10, 0x4, UPT ;  /* 0x000000040a00788c */ /* 0x000fc8000bf05270 */
[----:B------:R-:W-:Y:S02]  /*1ed0*/  USEL UR4, URZ, 0x1, UP0 ;  /* 0x000000013f047887 */ /* 0x000fe40008000000 */
[----:B------:R-:W-:Y:S02]  /*1ee0*/  USEL UR10, UR10, URZ, UP0 ;  /* 0x0000003f0a0a7287 */ /* 0x000fe40008000000 */
[----:B------:R-:W-:-:S06]  /*1ef0*/  ULOP3.LUT UR4, UR48, UR4, URZ, 0x3c, !UPT ;  /* 0x0000000430047292 */ /* 0x000fcc000f8e3c3f */
[----:B------:R-:W-:-:S07]  /*1f00*/  IMAD.U32 R6, RZ, RZ, UR4 ;  /* 0x00000004ff067e24 */ /* 0x000fce000f8e00ff */
.L_x_31:
[----:B------:R-:W-:Y:S05]  /*1f10*/  @!P0 BRA `(.L_x_25) ;  /* 0x0000000000048947 */ /* 0x000fea0003800000 */
[----:B------:R-:W-:Y:S01]  /*1f20*/  BPT.TRAP 0x1 ;  /* 0x000000040000795c */ /* 0x000fe20000300000 */
.L_x_25:
[----:B------:R-:W-:Y:S01]  /*1f30*/  ULEA UR4, UR10, UR42, 0x3 ;  /* 0x0000002a0a047291 */ /* 0x000fe2000f8e183f */
[----:B------:R-:W-:-:S08]  /*1f40*/  SHF.L.U32 R4, R6, 0x1f, RZ ;  /* 0x0000001f06047819 */ /* 0x000fd000000006ff */
[----:B------:R0:W1:Y:S01]  /*1f50*/  SYNCS.PHASECHK.TRANS64.TRYWAIT P1, [UR4], R4 ;  /* 0x00000004ff0075a7 */ /* 0x0000620008020144 */
[----:B------:R-:W-:Y:S05]  /*1f60*/  @!P0 BRA `(.L_x_26) ;  /* 0x0000000000048947 */ /* 0x000fea0003800000 */
[----:B------:R-:W-:Y:S01]  /*1f70*/  BPT.TRAP 0x1 ;  /* 0x000000040000795c */ /* 0x000fe20000300000 */
.L_x_26:
[----:B-1----:R-:W-:Y:S05]  /*1f80*/  @P1 BRA `(.L_x_27) ;  /* 0x0000000000081947 */ /* 0x002fea0003800000 */
[----:B------:R-:W1:Y:S02]  /*1f90*/  SYNCS.PHASECHK.TRANS64.TRYWAIT P1, [UR4], R4 ;  /* 0x00000004ff0075a7 */ /* 0x000e640008020144 */
[----:B-1----:R-:W-:Y:S05]  /*1fa0*/  @!P1 BRA `(.L_x_28) ;  /* 0x0000006000149947 */ /* 0x002fea0003800000 */
.L_x_27:
[----:B------:R-:W-:Y:S01]  /*1fb0*/  ULEA UR12, UR10, UR8, 0xa ;  /* 0x000000080a0c7291 */ /* 0x000fe2000f8e503f */
[----:B------:R-:W-:Y:S01]  /*1fc0*/  WARPGROUP.ARRIVE ;  /* 0x00000000000079c5 */ /* 0x000fe20000000000 */
[----:B------:R-:W-:Y:S01]  /*1fd0*/  ULEA UR11, UR10, UR9, 0xb ;  /* 0x000000090a0b7291 */ /* 0x000fe2000f8e583f */
[----:B------:R-:W-:Y:S01]  /*1fe0*/  UMOV UR5, 0x40000040 ;  /* 0x4000004000057882 */ /* 0x000fe20000000000 */
[----:B------:R-:W-:-:S03]  /*1ff0*/  UMOV UR7, 0x40000040 ;  /* 0x4000004000077882 */ /* 0x000fc60000000000 */
[----:B------:R-:W-:Y:S02]  /*2000*/  UMOV UR4, UR12 ;  /* 0x0000000c00047c82 */ /* 0x000fe40008000000 */
[----:B------:R-:W-:Y:S02]  /*2010*/  UMOV UR6, UR11 ;  /* 0x0000000b00067c82 */ /* 0x000fe40008000000 */
[----:B------:R-:W-:Y:S01]  /*2020*/  HGMMA.64x128x16.F32 R24, gdesc[UR4], R24, gsb0 ;  /* 0x01e00000041879f0 */ /* 0x000fe20008000818 */
        /* <DEDUP_REMOVED lines=51> */
[----:B------:R-:W-:Y:S01]  /*2360*/  BPT.TRAP 0x1 ;  /* 0x000000040000795c */ /* 0x000fe20000300000 */
.L_x_29:
[----:B------:R-:W-:Y:S01]  /*2370*/  ISETP.NE.AND P1, PT, R99, RZ, PT ;  /* 0x000000ff6300720c */ /* 0x000fe20003f25270 */
[----:B------:R-:W-:-:S12]  /*2380*/  UISETP.GT.U32.AND UP0, UPT, UR40, 0x1, UPT ;  /* 0x000000012800788c */ /* 0x000fd8000bf04070 */
[----:B01----:R-:W-:-:S05]  /*2390*/  @P1 LEA R4, R3, UR42, 0x3 ;  /* 0x0000002a03041c11 */ /* 0x003fca000f8e18ff */
[----:B------:R-:W-:-:S05]  /*23a0*/  @P1 VIADD R5, R4, 0x20 ;  /* 0x0000002004051836 */ /* 0x000fca0000000000 */
[----:B------:R-:W-:-:S04]  /*23b0*/  @P1 PRMT R5, R22, 0x654, R5 ;  /* 0x0000065416051816 */ /* 0x000fc80000000005 */
[----:B------:R0:W-:Y:S01]  /*23c0*/  @P1 SYNCS.ARRIVE.TRANS64.RED.A1T0 RZ, [R5+URZ], RZ ;  /* 0x000000ff05ff19a7 */ /* 0x0001e2000810043f */
[----:B------:R-:W-:-:S13]  /*23d0*/  PLOP3.LUT P1, PT, PT, PT, UP0, 0x80, 0x0 ;  /* 0x000000000000781c */ /* 0x000fda0003f2f008 */
[----:B0-----:R-:W-:Y:S05]  /*23e0*/  @P1 BRA `(.L_x_30) ;  /* 0x0000000000041947 */ /* 0x001fea0003800000 */
[----:B------:R-:W-:Y:S01]  /*23f0*/  BPT.TRAP 0x1 ;  /* 0x000000040000795c */ /* 0x000fe20000300000 */
.L_x_30:
[----:B------:R-:W-:Y:S01]  /*2400*/  UIADD3 UR10, UR10, 0x1, URZ ;  /* 0x000000010a0a7890 */ /* 0x000fe2000fffe03f */
[C---:B------:R-:W-:Y:S01]  /*2410*/  ISETP.GT.AND P2, PT, R0.reuse, 0x1, PT ;  /* 0x000000010000780c */ /* 0x040fe20003f44270 */
[----:B------:R-:W-:Y:S02]  /*2420*/  VIADD R3, R3, 0x1 ;  /* 0x0000000103037836 */ /* 0x000fe40000000000 */
[----:B------:R-:W-:Y:S01]  /*2430*/  UISETP.NE.AND UP0, UPT, UR10, 0x4, UPT ;  /* 0x000000040a00788c */ /* 0x000fe2000bf05270 */
[----:B------:R-:W-:Y:S02]  /*2440*/  VIADD R0, R0, 0xffffffff ;  /* 0xffffffff00007836 */ /* 0x000fe40000000000 */
[C---:B------:R-:W-:Y:S01]  /*2450*/  ISETP.NE.AND P1, PT, R3.reuse, 0x4, PT ;  /* 0x000000040300780c */ /* 0x040fe20003f25270 */
[----:B------:R-:W-:Y:S02]  /*2460*/  USEL UR4, URZ, 0x1, UP0 ;  /* 0x000000013f047887 */ /* 0x000fe40008000000 */
[----:B------:R-:W-:Y:S01]  /*2470*/  USEL UR10, UR10, URZ, UP0 ;  /* 0x0000003f0a0a7287 */ /* 0x000fe20008000000 */
[----:B------:R-:W-:-:S03]  /*2480*/  SEL R3, R3, RZ, P1 ;  /* 0x000000ff03037207 */ /* 0x000fc60000800000 */
[----:B------:R-:W-:Y:S01]  /*2490*/  LOP3.LUT R6, R6, UR4, RZ, 0x3c, !PT ;  /* 0x0000000406067c12 */ /* 0x000fe2000f8e3cff */
[----:B------:R-:W-:Y:S07]  /*24a0*/  @P2 BRA `(.L_x_31) ;  /* 0xfffffff800982947 */ /* 0x000fee000383ffff */
.L_x_24:
[----:B01----:R-:W0:Y:S01]  /*24b0*/  LDC R0, c[0x0][0x28c] ;  /* 0x0000a300ff007b82 */ /* 0x003e220000000800 */
[----:B------:R1:W-:Y:S01]  /*24c0*/  SYNCS.ARRIVE.TRANS64.A1T0 RZ, [R101+UR50], RZ ;  /* 0x000000ff65ff79a7 */ /* 0x0003e20008100032 */
[----:B0-----:R-:W-:-:S13]  /*24d0*/  ISETP.GE.AND P1, PT, R0, 0x1, PT ;  /* 0x000000010000780c */ /* 0x001fda0003f26270 */
[----:B-1----:R-:W-:Y:S05]  /*24e0*/  @!P1 BRA `(.L_x_32) ;  /* 0x0000000000409947 */ /* 0x002fea0003800000 */
[----:B------:R-:W-:Y:S05]  /*24f0*/  @!P0 BRA `(.L_x_33) ;  /* 0x0000000000048947 */ /* 0x000fea0003800000 */
[----:B------:R-:W-:Y:S01]  /*2500*/  BPT.TRAP 0x1 ;  /* 0x000000040000795c */ /* 0x000fe20000300000 */
.L_x_33:
[----:B------:R-:W-:Y:S01]  /*2510*/  ISETP.NE.AND P0, PT, R99, RZ, PT ;  /* 0x000000ff6300720c */ /* 0x000fe20003f05270 */
[----:B------:R-:W-:-:S12]  /*2520*/  IMAD.U32 R3, RZ, RZ, UR42 ;  /* 0x0000002aff037e24 */ /* 0x000fd8000f8e00ff */
[----:B------:R-:W-:-:S05]  /*2530*/  VOTEU.ANY UP0, P0 ;  /* 0x00000000003f7886 */ /* 0x000fca0000000100 */
[----:B------:R-:W-:Y:S02]  /*2540*/  @UP0 UIADD3 UR4, UR46, UR45, URZ ;  /* 0x0000002d2e040290 */ /* 0x000fe4000fffe03f */
[----:B------:R-:W-:-:S04]  /*2550*/  UISETP.GT.U32.AND UP0, UPT, UR40, 0x1, UPT ;  /* 0x000000012800788c */ /* 0x000fc8000bf04070 */
[----:B------:R-:W-:-:S04]  /*2560*/  IMAD.U32 R0, RZ, RZ, UR4 ;  /* 0x00000004ff007e24 */ /* 0x000fc8000f8e00ff */
[----:B------:R-:W-:-:S05]  /*2570*/  @P0 IMAD.SHL.U32 R0, R0, 0x8, RZ ;  /* 0x0000000800000824 */ /* 0x000fca00078e00ff */
[----:B------:R-:W-:-:S04]  /*2580*/  @P0 LOP3.LUT R0, R0, 0x18, RZ, 0xc0, !PT ;  /* 0x0000001800000812 */ /* 0x000fc800078ec0ff */
[----:B------:R-:W-:-:S04]  /*2590*/  @P0 IADD3 R3, R3, 0x20, R0 ;  /* 0x0000002003030810 */ /* 0x000fc80007ffe000 */
[----:B------:R-:W-:-:S04]  /*25a0*/  @P0 PRMT R3, R22, 0x654, R3 ;  /* 0x0000065416030816 */ /* 0x000fc80000000003 */
[----:B------:R0:W-:Y:S01]  /*25b0*/  @P0 SYNCS.ARRIVE.TRANS64.RED.A1T0 RZ, [R3+URZ], RZ ;  /* 0x000000ff03ff09a7 */ /* 0x0001e2000810043f */
[----:B------:R-:W-:-:S13]  /*25c0*/  PLOP3.LUT P0, PT, PT, PT, UP0, 0x80, 0x0 ;  /* 0x000000000000781c */ /* 0x000fda0003f0f008 */
[----:B0-----:R-:W-:Y:S05]  /*25d0*/  @P0 BRA `(.L_x_32) ;  /* 0x0000000000040947 */ /* 0x001fea0003800000 */
[----:B------:R-:W-:Y:S01]  /*25e0*/  BPT.TRAP 0x1 ;  /* 0x000000040000795c */ /* 0x000fe20000300000 */
.L_x_32:
[----:B------:R-:W-:Y:S02]  /*25f0*/  SHF.L.U32 R3, R100, 0x1f, RZ ;  /* 0x0000001f64037819 */ /* 0x000fe400000006ff */
[----:B------:R-:W-:Y:S02]  /*2600*/  SHF.R.S32.HI R13, RZ, 0x1f, R19 ;  /* 0x0000001fff0d7819 */ /* 0x000fe40000011413 */
[----:B------:R-:W0:Y:S02]  /*2610*/  SYNCS.PHASECHK.TRANS64.TRYWAIT P0, [R96+URZ+0x8], R3 ;  /* 0x00000803600075a7 */ /* 0x000e24000800017f */
[----:B0-----:R-:W-:Y:S05]  /*2620*/  @!P0 BRA `(.L_x_34) ;  /* 0x00000058008c8947 */ /* 0x001fea0003800000 */
.L_x_188:
[----:B------:R-:W-:Y:S01]  /*2630*/  IMAD.SHL.U32 R5, R18, 0x40, RZ ;  /* 0x0000004012057824 */ /* 0x000fe200078e00ff */
[----:B------:R-:W-:Y:S01]  /*2640*/  ULDC UR6, c[0x0][0x284] ;  /* 0x0000a10000067ab9 */ /* 0x000fe20000000800 */
[----:B------:R-:W-:Y:S01]  /*2650*/  IMAD.SHL.U32 R10, R2, 0x80, RZ ;  /* 0x00000080020a7824 */ /* 0x000fe200078e00ff */
[----:B------:R-:W-:Y:S01]  /*2660*/  ULDC.64 UR4, c[0x0][0x5d0] ;  /* 0x0001740000047ab9 */ /* 0x000fe20000000a00 */
[----:B------:R-:W-:Y:S01]  /*2670*/  IMAD.WIDE R20, R18, 0x40, R90 ;  /* 0x0000004012147825 */ /* 0x000fe200078e025a */
[----:B------:R-:W-:Y:S01]  /*2680*/  ISETP.GE.AND P0, PT, R5, UR6, PT ;  /* 0x0000000605007c0c */ /* 0x000fe2000bf06270 */
[----:B------:R-:W-:Y:S01]  /*2690*/  ULDC UR6, c[0x0][0x288] ;  /* 0x0000a20000067ab9 */ /* 0x000fe20000000800 */
[----:B------:R-:W-:Y:S01]  /*26a0*/  SHF.R.S32.HI R11, RZ, 0x1f, R10 ;  /* 0x0000001fff0b7819 */ /* 0x000fe2000001140a */
[----:B------:R-:W-:Y:S01]  /*26b0*/  IMAD R0, R13, UR4, RZ ;  /* 0x000000040d007c24 */ /* 0x000fe2000f8e02ff */
[----:B------:R-:W-:Y:S01]  /*26c0*/  ISETP.GE.OR P0, PT, R10, UR6, P0 ;  /* 0x000000060a007c0c */ /* 0x000fe20008706670 */
[----:B0-----:R-:W-:-:S04]  /*26d0*/  IMAD.WIDE.U32 R2, R19, UR4, R92 ;  /* 0x0000000413027c25 */ /* 0x001fc8000f8e005c */
[----:B------:R-:W-:Y:S01]  /*26e0*/  IMAD R7, R19, UR5, R0 ;  /* 0x0000000513077c24 */ /* 0x000fe2000f8e0200 */
[----:B------:R-:W-:Y:S01]  /*26f0*/  IADD3 R2, P1, R10, R2, RZ ;  /* 0x000000020a027210 */ /* 0x000fe20007f3e0ff */
[----:B------:R-:W-:Y:S02]  /*2700*/  ULDC.64 UR4, c[0x0][0x5c8] ;  /* 0x0001720000047ab9 */ /* 0x000fe40000000a00 */
[----:B------:R-:W-:Y:S01]  /*2710*/  IMAD R9, R21, UR4, RZ ;  /* 0x0000000415097c24 */ /* 0x000fe2000f8e02ff */
[----:B------:R-:W-:-:S03]  /*2720*/  IADD3.X R3, R11, R3, R7, P1, !PT ;  /* 0x000000030b037210 */ /* 0x000fc60000ffe407 */
[C---:B------:R-:W-:Y:S02]  /*2730*/  IMAD R9, R20.reuse, UR5, R9 ;  /* 0x0000000514097c24 */ /* 0x040fe4000f8e0209 */
[----:B------:R-:W-:Y:S01]  /*2740*/  IMAD.WIDE.U32 R102, R20, UR4, R2 ;  /* 0x0000000414667c25 */ /* 0x000fe2000f8e0002 */
[----:B------:R-:W-:Y:S06]  /*2750*/  @P0 BRA `(.L_x_35) ;  /* 0x0000003c00dc0947 */ /* 0x000fec0003800000 */
[----:B-----5:R-:W-:Y:S01]  /*2760*/  FSETP.NEU.AND P0, PT, R88, RZ, PT ;  /* 0x000000ff5800720b */ /* 0x020fe20003f0d000 */
[----:B------:R-:W-:Y:S01]  /*2770*/  IMAD.IADD R14, R95, 0x1, -R10 ;  /* 0x000000015f0e7824 */ /* 0x000fe200078e0a0a */
[----:B------:R-:W-:Y:S01]  /*2780*/  BSSY B0, `(.L_x_35) ;  /* 0x00003f4000007945 */ /* 0x000fe20003800000 */
[----:B------:R-:W-:Y:S02]  /*2790*/  IMAD.IADD R0, R98, 0x1, -R5 ;  /* 0x0000000162007824 */ /* 0x000fe400078e0a05 */
[----:B------:R-:W-:Y:S01]  /*27a0*/  IMAD.IADD R111, R103, 0x1, R9 ;  /* 0x00000001676f7824 */ /* 0x000fe200078e0209 */
[----:B------:R-:W-:-:S04]  /*27b0*/  ISETP.GT.AND P2, PT, R14, RZ, PT ;  /* 0x000000ff0e00720c */ /* 0x000fc80003f44270 */
[----:B------:R-:W-:-:S03]  /*27c0*/  ISETP.GT.AND P1, PT, R0, RZ, P2 ;  /* 0x000000ff0000720c */ /* 0x000fc60001724270 */
[----:B------:R-:W-:Y:S10]  /*27d0*/  @!P0 BRA `(.L_x_36) ;  /* 0x0000002c00208947 */ /* 0x000ff40003800000 */
[----:B------:R-:W0:Y:S01]  /*27e0*/  LDC.64 R104, c[0x0][0x5b8] ;  /* 0x00016e00ff687b82 */ /* 0x000e220000000a00 */
[----:B------:R-:W-:-:S07]  /*27f0*/  ULDC.64 UR4, c[0x0][0x5c0] ;  /* 0x0001700000047ab9 */ /* 0x000fce0000000a00 */
[----:B------:R-:W1:Y:S08]  /*2800*/  LDC.64 R106, c[0x0][0x5b0] ;  /* 0x00016c00ff6a7b82 */ /* 0x000e700000000a00 */
[----:B------:R-:W2:Y:S01]  /*2810*/  LDC.64 R108, c[0x0][0x5a8] ;  /* 0x00016a00ff6c7b82 */ /* 0x000ea20000000a00 */
[-C--:B0-----:R-:W-:Y:S02]  /*2820*/  IMAD R4, R13, R104.reuse, RZ ;  /* 0x000000680d047224 */ /* 0x081fe400078e02ff */
[----:B------:R-:W-:-:S04]  /*2830*/  IMAD.WIDE.U32 R2, R19, R104, R92 ;  /* 0x0000006813027225 */ /* 0x000fc800078e005c */
[----:B------:R-:W-:Y:S01]  /*2840*/  IMAD R103, R19, R105, R4 ;  /* 0x0000006913677224 */ /* 0x000fe200078e0204 */
[----:B------:R-:W-:Y:S01]  /*2850*/  IADD3 R4, P0, R10, R2, RZ ;  /* 0x000000020a047210 */ /* 0x000fe20007f1e0ff */
[----:B-1----:R-:W-:-:S03]  /*2860*/  IMAD R2, R21, R106, RZ ;  /* 0x0000006a15027224 */ /* 0x002fc600078e02ff */
[----:B------:R-:W-:Y:S01]  /*2870*/  IADD3.X R5, R11, R3, R103, P0, !PT ;  /* 0x000000030b057210 */ /* 0x000fe200007fe467 */
[C---:B------:R-:W-:Y:S02]  /*2880*/  IMAD R105, R20.reuse, R107, R2 ;  /* 0x0000006b14697224 */ /* 0x040fe400078e0202 */
[----:B------:R-:W-:-:S04]  /*2890*/  IMAD.WIDE.U32 R2, R20, R106, R4 ;  /* 0x0000006a14027225 */ /* 0x000fc800078e0004 */
[----:B------:R-:W-:Y:S01]  /*28a0*/  IMAD.IADD R3, R3, 0x1, R105 ;  /* 0x0000000103037824 */ /* 0x000fe200078e0269 */
[----:B--2---:R-:W-:-:S04]  /*28b0*/  LEA R8, P0, R2, R108, 0x1 ;  /* 0x0000006c02087211 */ /* 0x004fc800078008ff */
[----:B------:R-:W-:-:S05]  /*28c0*/  LEA.HI.X R9, R2, R109, R3, 0x1, P0 ;  /* 0x0000006d02097211 */ /* 0x000fca00000f0c03 */
[----:B------:R0:W2:Y:S01]  /*28d0*/  @P1 LDG.E.LTC128B.U16 R15, desc[UR54][R8.64] ;  /* 0x00000036080f1981 */ /* 0x0000a2000c1e1520 */
[----:B------:R-:W-:Y:S01]  /*28e0*/  IMAD.WIDE.U32 R2, R20, R106, R10 ;  /* 0x0000006a14027225 */ /* 0x000fe200078e000a */
[----:B------:R-:W-:Y:S02]  /*28f0*/  BSSY B1, `(.L_x_37) ;  /* 0x0000014000017945 */ /* 0x000fe40003800000 */
[----:B------:R-:W-:-:S04]  /*2900*/  IADD3 R12, P0, R92, R2, RZ ;  /* 0x000000025c0c7210 */ /* 0x000fc80007f1e0ff */
[----:B------:R-:W-:Y:S01]  /*2910*/  IADD3.X R13, R93, R105, R3, P0, !PT ;  /* 0x000000695d0d7210 */ /* 0x000fe200007fe403 */
[----:B0-----:R-:W-:Y:S01]  /*2920*/  IMAD.SHL.U32 R8, R106, 0x8, RZ ;  /* 0x000000086a087824 */ /* 0x001fe200078e00ff */
[----:B------:R-:W-:Y:S02]  /*2930*/  LEA R6, P0, R102, UR4, 0x1 ;  /* 0x0000000466067c11 */ /* 0x000fe4000f8008ff */
[----:B------:R-:W-:Y:S01]  /*2940*/  SHF.L.U64.HI R9, R106, 0x3, R107 ;  /* 0x000000036a097819 */ /* 0x000fe2000001026b */
[----:B------:R-:W-:-:S04]  /*2950*/  IMAD.WIDE.U32 R12, R19, R104, R12 ;  /* 0x00000068130c7225 */ /* 0x000fc800078e000c */
[----:B------:R-:W-:Y:S01]  /*2960*/  IMAD.IADD R3, R103, 0x1, R13 ;  /* 0x0000000167037824 */ /* 0x000fe200078e020d */
[----:B------:R-:W-:-:S04]  /*2970*/  LEA R2, P4, R12, R108, 0x1 ;  /* 0x0000006c0c027211 */ /* 0x000fc800078808ff */
[----:B------:R-:W-:Y:S01]  /*2980*/  LEA.HI.X R3, R12, R109, R3, 0x1, P4 ;  /* 0x0000006d0c037211 */ /* 0x000fe200020f0c03 */
[----:B--2---:R-:W-:-:S05]  /*2990*/  HADD2.F32 R7, -RZ, R15.H0_H0 ;  /* 0x2000000fff077230 */ /* 0x004fca0000004100 */
[----:B------:R-:W-:-:S04]  /*29a0*/  FMUL R7, R7, R88 ;  /* 0x0000005807077220 */ /* 0x000fc80000400000 */
[----:B------:R-:W-:Y:S01]  /*29b0*/  FFMA R24, R24, R23, R7 ;  /* 0x0000001718187223 */ /* 0x000fe20000000007 */
[----:B------:R-:W-:Y:S02]  /*29c0*/  LEA.HI.X R7, R102, UR5, R111, 0x1, P0 ;  /* 0x0000000566077c11 */ /* 0x000fe400080f0c6f */
[----:B------:R-:W-:Y:S02]  /*29d0*/  ISETP.GT.AND P0, PT, R14, 0x1, PT ;  /* 0x000000010e00780c */ /* 0x000fe40003f04270 */
[----:B------:R-:W-:Y:S02]  /*29e0*/  F2FP.F16.F32.PACK_AB R24, RZ, R24 ;  /* 0x00000018ff18723e */ /* 0x000fe400000000ff */
[----:B------:R-:W-:-:S03]  /*29f0*/  ISETP.GT.AND P3, PT, R0, RZ, P0 ;  /* 0x000000ff0000720c */ /* 0x000fc60000764270 */
[----:B------:R0:W-:Y:S10]  /*2a00*/  @P1 STG.E.U16 desc[UR54][R6.64], R24 ;  /* 0x0000001806001986 */ /* 0x0001f4000c101536 */
[----:B------:R-:W-:Y:S05]  /*2a10*/  @!P3 BRA `(.L_x_38) ;  /* 0x000000000004b947 */ /* 0x000fea0003800000 */
[----:B------:R1:W5:Y:S02]  /*2a20*/  LDG.E.LTC128B.U16 R15, desc[UR54][R2.64+0x2] ;  /* 0x00000236020f7981 */ /* 0x000364000c1e1520 */
.L_x_38:
[----:B------:R-:W-:Y:S05]  /*2a30*/  BSYNC B1 ;  /* 0x0000000000017941 */ /* 0x000fea0003800000 */
.L_x_37:
[----:B------:R-:W-:Y:S01]  /*2a40*/  IMAD.WIDE.U32 R8, R20, R106, R8 ;  /* 0x0000006a14087225 */ /* 0x000fe200078e0008 */
[----:B------:R-:W-:-:S03]  /*2a50*/  ISETP.GT.AND P2, PT, R0, 0x8, P2 ;  /* 0x000000080000780c */ /* 0x000fc60001744270 */
[----:B-----5:R-:W-:Y:S01]  /*2a60*/  HADD2.F32 R13, -RZ, R15.H0_H0 ;  /* 0x2000000fff0d7230 */ /* 0x020fe20000004100 */
[----:B------:R-:W-:Y:S01]  /*2a70*/  IADD3 R4, P1, R4, R8, RZ ;  /* 0x0000000804047210 */ /* 0x000fe20007f3e0ff */
[----:B------:R-:W-:-:S03]  /*2a80*/  IMAD.IADD R105, R105, 0x1, R9 ;  /* 0x0000000169697824 */ /* 0x000fc600078e0209 */
[----:B------:R-:W-:Y:S01]  /*2a90*/  FMUL R12, R13, R88 ;  /* 0x000000580d0c7220 */ /* 0x000fe20000400000 */
[----:B------:R-:W-:-:S03]  /*2aa0*/  IMAD.X R5, R105, 0x1, R5, P1 ;  /* 0x0000000169057824 */ /* 0x000fc600008e0605 */
[----:B------:R-:W-:Y:S01]  /*2ab0*/  FFMA R25, R25, R23, R12 ;  /* 0x0000001719197223 */ /* 0x000fe2000000000c */
[----:B------:R-:W-:-:S04]  /*2ac0*/  LEA R12, P1, R4, R108, 0x1 ;  /* 0x0000006c040c7211 */ /* 0x000fc800078208ff */
[----:B------:R-:W-:Y:S01]  /*2ad0*/  LEA.HI.X R13, R4, R109, R5, 0x1, P1 ;  /* 0x0000006d040d7211 */ /* 0x000fe200008f0c05 */
[----:B------:R-:W-:Y:S01]  /*2ae0*/  @P3 IMAD.MOV.U32 R4, RZ, RZ, R6 ;  /* 0x000000ffff043224 */ /* 0x000fe200078e0006 */
[----:B------:R-:W-:Y:S01]  /*2af0*/  F2FP.F16.F32.PACK_AB R25, RZ, R25 ;  /* 0x00000019ff19723e */ /* 0x000fe200000000ff */
[----:B------:R-:W-:-:S05]  /*2b00*/  @P3 IMAD.MOV.U32 R5, RZ, RZ, R7 ;  /* 0x000000ffff053224 */ /* 0x000fca00078e0007 */
[----:B------:R2:W-:Y:S04]  /*2b10*/  @P3 STG.E.U16 desc[UR54][R4.64+0x2], R25 ;  /* 0x0000021904003986 */ /* 0x0005e8000c101536 */
[----:B------:R-:W3:Y:S01]  /*2b20*/  @P2 LDG.E.LTC128B.U16 R15, desc[UR54][R12.64] ;  /* 0x000000360c0f2981 */ /* 0x000ee2000c1e1520 */
[----:B------:R-:W-:Y:S01]  /*2b30*/  IADD3 R10, P1, P3, R92, R8, R10 ;  /* 0x000000085c0a7210 */ /* 0x000fe20007b3e00a */
[----:B------:R-:W-:Y:S01]  /*2b40*/  BSSY B1, `(.L_x_39) ;  /* 0x0000011000017945 */ /* 0x000fe20003800000 */
[----:B------:R-:W-:Y:S02]  /*2b50*/  ISETP.GT.AND P0, PT, R0, 0x8, P0 ;  /* 0x000000080000780c */ /* 0x000fe40000704270 */
[----:B------:R-:W-:Y:S02]  /*2b60*/  IADD3.X R11, R93, R105, R11, P1, P3 ;  /* 0x000000695d0b7210 */ /* 0x000fe40000fe640b */
[C---:B------:R-:W-:Y:S01]  /*2b70*/  LEA R8, P1, R94.reuse, R6, 0x1 ;  /* 0x000000065e087211 */ /* 0x040fe200078208ff */
[----:B------:R-:W-:Y:S01]  /*2b80*/  IMAD.WIDE.U32 R10, R19, R104, R10 ;  /* 0x00000068130a7225 */ /* 0x000fe200078e000a */
[----:B------:R-:W-:-:S03]  /*2b90*/  SHF.L.U64.HI R19, R94, 0x1, R89 ;  /* 0x000000015e137819 */ /* 0x000fc60000010259 */
[----:B------:R-:W-:Y:S01]  /*2ba0*/  IMAD.IADD R11, R103, 0x1, R11 ;  /* 0x00000001670b7824 */ /* 0x000fe200078e020b */
[----:B--2---:R-:W-:-:S04]  /*2bb0*/  LEA R4, P3, R10, R108, 0x1 ;  /* 0x0000006c0a047211 */ /* 0x004fc800078608ff */
[----:B------:R-:W-:Y:S01]  /*2bc0*/  LEA.HI.X R5, R10, R109, R11, 0x1, P3 ;  /* 0x0000006d0a057211 */ /* 0x000fe200018f0c0b */
[----:B---3--:R-:W-:-:S05]  /*2bd0*/  HADD2.F32 R9, -RZ, R15.H0_H0 ;  /* 0x2000000fff097230 */ /* 0x008fca0000004100 */
[----:B------:R-:W-:-:S04]  /*2be0*/  FMUL R9, R9, R88 ;  /* 0x0000005809097220 */ /* 0x000fc80000400000 */
[----:B------:R-:W-:-:S05]  /*2bf0*/  FFMA R9, R26, R23, R9 ;  /* 0x000000171a097223 */ /* 0x000fca0000000009 */
[----:B------:R-:W-:Y:S01]  /*2c00*/  F2FP.F16.F32.PACK_AB R12, RZ, R9 ;  /* 0x00000009ff0c723e */ /* 0x000fe200000000ff */
[----:B------:R-:W-:-:S05]  /*2c10*/  IMAD.X R9, R19, 0x1, R7, P1 ;  /* 0x0000000113097824 */ /* 0x000fca00008e0607 */
[----:B------:R2:W-:Y:S01]  /*2c20*/  @P2 STG.E.U16 desc[UR54][R8.64], R12 ;  /* 0x0000000c08002986 */ /* 0x0005e2000c101536 */
[----:B------:R-:W-:Y:S05]  /*2c30*/  @!P0 BRA `(.L_x_40) ;  /* 0x0000000000048947 */ /* 0x000fea0003800000 */
[----:B------:R3:W5:Y:S02]  /*2c40*/  LDG.E.LTC128B.U16 R15, desc[UR54][R4.64+0x2] ;  /* 0x00000236040f7981 */ /* 0x000764000c1e1520 */
.L_x_40:
[----:B------:R-:W-:Y:S05]  /*2c50*/  BSYNC B1 ;  /* 0x0000000000017941 */ /* 0x000fea0003800000 */
.L_x_39:
[----:B-----5:R-:W-:Y:S01]  /*2c60*/  HADD2.F32 R11, -RZ, R15.H0_H0 ;  /* 0x2000000fff0b7230 */ /* 0x020fe20000004100 */
[----:B------:R-:W-:Y:S01]  /*2c70*/  ISETP.GT.AND P1, PT, R14, 0x8, PT ;  /* 0x000000080e00780c */ /* 0x000fe20003f24270 */
[----:B------:R-:W-:Y:S03]  /*2c80*/  BSSY B1, `(.L_x_41) ;  /* 0x0000008000017945 */ /* 0x000fe60003800000 */
[----:B------:R-:W-:Y:S01]  /*2c90*/  FMUL R10, R11, R88 ;  /* 0x000000580b0a7220 */ /* 0x000fe20000400000 */
[----:B------:R-:W-:-:S03]  /*2ca0*/  ISETP.GT.AND P2, PT, R0, RZ, P1 ;  /* 0x000000ff0000720c */ /* 0x000fc60000f44270 */
[----:B------:R-:W-:-:S05]  /*2cb0*/  FFMA R10, R27, R23, R10 ;  /* 0x000000171b0a7223 */ /* 0x000fca000000000a */
[----:B------:R-:W-:-:S05]  /*2cc0*/  F2FP.F16.F32.PACK_AB R10, RZ, R10 ;  /* 0x0000000aff0a723e */ /* 0x000fca00000000ff */
[----:B------:R4:W-:Y:S01]  /*2cd0*/  @P0 STG.E.U16 desc[UR54][R8.64+0x2], R10 ;  /* 0x0000020a08000986 */ /* 0x0009e2000c101536 */
[----:B------:R-:W-:Y:S05]  /*2ce0*/  @!P2 BRA `(.L_x_42) ;  /* 0x000000000004a947 */ /* 0x000fea0003800000 */
[----:B------:R0:W5:Y:S02]  /*2cf0*/  LDG.E.LTC128B.U16 R15, desc[UR54][R2.64+0x10] ;  /* 0x00001036020f7981 */ /* 0x000164000c1e1520 */
.L_x_42:
[----:B------:R-:W-:Y:S05]  /*2d00*/  BSYNC B1 ;  /* 0x0000000000017941 */ /* 0x000fea0003800000 */
.L_x_41:
        /* <DEDUP_REMOVED lines=10> */
.L_x_44:
[----:B------:R-:W-:Y:S05]  /*2db0*/  BSYNC B1 ;  /* 0x0000000000017941 */ /* 0x000fea0003800000 */
.L_x_43:
[----:B0----5:R-:W-:Y:S01]  /*2dc0*/  HADD2.F32 R11, -RZ, R15.H0_H0 ;  /* 0x2000000fff0b7230 */ /* 0x021fe20000004100 */
[----:B------:R-:W-:Y:S01]  /*2dd0*/  ISETP.GT.AND P1, PT, R0, 0x8, P1 ;  /* 0x000000080000780c */ /* 0x000fe20000f24270 */
[----:B------:R-:W-:Y:S03]  /*2de0*/  BSSY B1, `(.L_x_45) ;  /* 0x0000007000017945 */ /* 0x000fe60003800000 */
[----:B----4-:R-:W-:-:S04]  /*2df0*/  FMUL R10, R11, R88 ;  /* 0x000000580b0a7220 */ /* 0x010fc80000400000 */
[----:B------:R-:W-:-:S05]  /*2e00*/  FFMA R10, R29, R23, R10 ;  /* 0x000000171d0a7223 */ /* 0x000fca000000000a */
[----:B------:R-:W-:-:S05]  /*2e10*/  F2FP.F16.F32.PACK_AB R10, RZ, R10 ;  /* 0x0000000aff0a723e */ /* 0x000fca00000000ff */
[----:B------:R0:W-:Y:S01]  /*2e20*/  @P3 STG.E.U16 desc[UR54][R6.64+0x12], R10 ;  /* 0x0000120a06003986 */ /* 0x0001e2000c101536 */
[----:B------:R-:W-:Y:S05]  /*2e30*/  @!P1 BRA `(.L_x_46) ;  /* 0x0000000000049947 */ /* 0x000fea0003800000 */
[----:B------:R4:W5:Y:S02]  /*2e40*/  LDG.E.LTC128B.U16 R15, desc[UR54][R4.64+0x10] ;  /* 0x00001036040f7981 */ /* 0x000964000c1e1520 */
.L_x_46:
[----:B------:R-:W-:Y:S05]  /*2e50*/  BSYNC B1 ;  /* 0x0000000000017941 */ /* 0x000fea0003800000 */
.L_x_45:
[----:B-----5:R-:W-:Y:S01]  /*2e60*/  HADD2.F32 R11, -RZ, R15.H0_H0 ;  /* 0x2000000fff0b7230 */ /* 0x020fe20000004100 */
[----:B------:R-:W-:Y:S01]  /*2e70*/  ISETP.GT.AND P0, PT, R0, 0x8, P0 ;  /* 0x000000080000780c */ /* 0x000fe20000704270 */
[----:B------:R-:W-:Y:S03]  /*2e80*/  BSSY B1, `(.L_x_47) ;  /* 0x0000007000017945 */ /* 0x000fe60003800000 */
[----:B------:R-:W-:-:S04]  /*2e90*/  FMUL R11, R11, R88 ;  /* 0x000000580b0b7220 */ /* 0x000fc80000400000 */
[----:B------:R-:W-:-:S05]  /*2ea0*/  FFMA R11, R30, R23, R11 ;  /* 0x000000171e0b7223 */ /* 0x000fca000000000b */
[----:B------:R-:W-:-:S05]  /*2eb0*/  F2FP.F16.F32.PACK_AB R11, RZ, R11 ;  /* 0x0000000bff0b723e */ /* 0x000fca00000000ff */
[----:B------:R0:W-:Y:S01]  /*2ec0*/  @P1 STG.E.U16 desc[UR54][R8.64+0x10], R11 ;  /* 0x0000100b08001986 */ /* 0x0001e2000c101536 */
[----:B------:R-:W-:Y:S05]  /*2ed0*/  @!P0 BRA `(.L_x_48) ;  /* 0x0000000000048947 */ /* 0x000fea0003800000 */
[----:B------:R0:W5:Y:S02]  /*2ee0*/  LDG.E.LTC128B.U16 R15, desc[UR54][R4.64+0x12] ;  /* 0x00001236040f7981 */ /* 0x000164000c1e1520 */
.L_x_48:
[----:B------:R-:W-:Y:S05]  /*2ef0*/  BSYNC B1 ;  /* 0x0000000000017941 */ /* 0x000fea0003800000 */
.L_x_47:
[----:B0----5:R-:W-:Y:S01]  /*2f00*/  HADD2.F32 R11, -RZ, R15.H0_H0 ;  /* 0x2000000fff0b7230 */ /* 0x021fe20000004100 */
        /* <DEDUP_REMOVED lines=9> */
.L_x_50:
[----:B------:R-:W-:Y:S05]  /*2fa0*/  BSYNC B1 ;  /* 0x0000000000017941 */ /* 0x000fea0003800000 */
.L_x_49:
        /* <DEDUP_REMOVED lines=10> */
.L_x_52:
[----:B------:R-:W-:Y:S05]  /*3050*/  BSYNC B1 ;  /* 0x0000000000017941 */ /* 0x000fea0003800000 */
.L_x_51:
[----:B0----5:R-:W-:Y:S01]  /*3060*/  HADD2.F32 R11, -RZ, R15.H0_H0 ;  /* 0x2000000fff0b7230 */ /* 0x021fe20000004100 */
        /* <DEDUP_REMOVED lines=8> */
.L_x_54:
[----:B------:R-:W-:Y:S05]  /*30f0*/  BSYNC B1 ;  /* 0x0000000000017941 */ /* 0x000fea0003800000 */
.L_x_53:
        /* <DEDUP_REMOVED lines=9> */
.L_x_56:
[----:B------:R-:W-:Y:S05]  /*3190*/  BSYNC B1 ;  /* 0x0000000000017941 */ /* 0x000fea0003800000 */
.L_x_55:
        /* <DEDUP_REMOVED lines=10> */
.L_x_58:
[----:B------:R-:W-:Y:S05]  /*3240*/  BSYNC B1 ;  /* 0x0000000000017941 */ /* 0x000fea0003800000 */
.L_x_57:
        /* <DEDUP_REMOVED lines=10> */
.L_x_60:
[----:B------:R-:W-:Y:S05]  /*32f0*/  BSYNC B1 ;  /* 0x0000000000017941 */ /* 0x000fea0003800000 */
.L_x_59:
        /* <DEDUP_REMOVED lines=9> */
.L_x_62:
[----:B------:R-:W-:Y:S05]  /*3390*/  BSYNC B1 ;  /* 0x0000000000017941 */ /* 0x000fea0003800000 */
.L_x_61:
        /* <DEDUP_REMOVED lines=9> */
.L_x_64:
[----:B------:R-:W-:Y:S05]  /*3430*/  BSYNC B1 ;  /* 0x0000000000017941 */ /* 0x000fea0003800000 */
.L_x_63:
        /* <DEDUP_REMOVED lines=10> */
.L_x_66:
[----:B------:R-:W-:Y:S05]  /*34e0*/  BSYNC B1 ;  /* 0x0000000000017941 */ /* 0x000fea0003800000 */
.L_x_65:
        /* <DEDUP_REMOVED lines=10> */
.L_x_68:
[----:B------:R-:W-:Y:S05]  /*3590*/  BSYNC B1 ;  /* 0x0000000000017941 */ /* 0x000fea0003800000 */
.L_x_67:
        /* <DEDUP_REMOVED lines=9> */
.L_x_70:
[----:B------:R-:W-:Y:S05]  /*3630*/  BSYNC B1 ;  /* 0x0000000000017941 */ /* 0x000fea0003800000 */
.L_x_69:
        /* <DEDUP_REMOVED lines=9> */
.L_x_72:
[----:B------:R-:W-:Y:S05]  /*36d0*/  BSYNC B1 ;  /* 0x0000000000017941 */ /* 0x000fea0003800000 */
.L_x_71:
        /* <DEDUP_REMOVED lines=10> */
.L_x_74:
[----:B------:R-:W-:Y:S05]  /*3780*/  BSYNC B1 ;  /* 0x0000000000017941 */ /* 0x000fea0003800000 */
.L_x_73:
        /* <DEDUP_REMOVED lines=10> */
.L_x_76:
[----:B------:R-:W-:Y:S05]  /*3830*/  BSYNC B1 ;  /* 0x0000000000017941 */ /* 0x000fea0003800000 */
.L_x_75:
        /* <DEDUP_REMOVED lines=9> */
.L_x_78:
[----:B------:R-:W-:Y:S05]  /*38d0*/  BSYNC B1 ;  /* 0x0000000000017941 */ /* 0x000fea0003800000 */
.L_x_77:
        /* <DEDUP_REMOVED lines=9> */
.L_x_80:
[----:B------:R-:W-:Y:S05]  /*3970*/  BSYNC B1 ;  /* 0x0000000000017941 */ /* 0x000fea0003800000 */
.L_x_79:
        /* <DEDUP_REMOVED lines=10> */
.L_x_82:
[----:B------:R-:W-:Y:S05]  /*3a20*/  BSYNC B1 ;  /* 0x0000000000017941 */ /* 0x000fea0003800000 */
.L_x_81:
        /* <DEDUP_REMOVED lines=10> */
.L_x_84:
[----:B------:R-:W-:Y:S05]  /*3ad0*/  BSYNC B1 ;  /* 0x0000000000017941 */ /* 0x000fea0003800000 */
.L_x_83:
        /* <DEDUP_REMOVED lines=9> */
.L_x_86:
[----:B------:R-:W-:Y:S05]  /*3b70*/  BSYNC B1 ;  /* 0x0000000000017941 */ /* 0x000fea0003800000 */
.L_x_85:
        /* <DEDUP_REMOVED lines=9> */
.L_x_88:
[----:B------:R-:W-:Y:S05]  /*3c10*/  BSYNC B1 ;  /* 0x0000000000017941 */ /* 0x000fea0003800000 */
.L_x_87:
        /* <DEDUP_REMOVED lines=10> */
.L_x_90:
[----:B------:R-:W-:Y:S05]  /*3cc0*/  BSYNC B1 ;  /* 0x0000000000017941 */ /* 0x000fea0003800000 */
.L_x_89:
        /* <DEDUP_REMOVED lines=10> */
.L_x_92:
[----:B------:R-:W-:Y:S05]  /*3d70*/  BSYNC B1 ;  /* 0x0000000000017941 */ /* 0x000fea0003800000 */
.L_x_91:
        /* <DEDUP_REMOVED lines=9> */
.L_x_94:
[----:B------:R-:W-:Y:S05]  /*3e10*/  BSYNC B1 ;  /* 0x0000000000017941 */ /* 0x000fea0003800000 */
.L_x_93:
        /* <DEDUP_REMOVED lines=9> */
.L_x_96:
[----:B------:R-:W-:Y:S05]  /*3eb0*/  BSYNC B1 ;  /* 0x0000000000017941 */ /* 0x000fea0003800000 */
.L_x_95:
        /* <DEDUP_REMOVED lines=10> */
.L_x_98:
[----:B------:R-:W-:Y:S05]  /*3f60*/  BSYNC B1 ;  /* 0x0000000000017941 */ /* 0x000fea0003800000 */
.L_x_97:
        /* <DEDUP_REMOVED lines=10> */
.L_x_100:
[----:B------:R-:W-:Y:S05]  /*4010*/  BSYNC B1 ;  /* 0x0000000000017941 */ /* 0x000fea0003800000 */
.L_x_99:
        /* <DEDUP_REMOVED lines=9> */
.L_x_102:
[----:B------:R-:W-:Y:S05]  /*40b0*/  BSYNC B1 ;  /* 0x0000000000017941 */ /* 0x000fea0003800000 */
.L_x_101:
        /* <DEDUP_REMOVED lines=9> */
.L_x_104:
[----:B------:R-:W-:Y:S05]  /*4150*/  BSYNC B1 ;  /* 0x0000000000017941 */ /* 0x000fea0003800000 */
.L_x_103:
        /* <DEDUP_REMOVED lines=10> */
.L_x_106:
[----:B------:R-:W-:Y:S05]  /*4200*/  BSYNC B1 ;  /* 0x0000000000017941 */ /* 0x000fea0003800000 */
.L_x_105:
        /* <DEDUP_REMOVED lines=10> */
.L_x_108:
[----:B------:R-:W-:Y:S05]  /*42b0*/  BSYNC B1 ;  /* 0x0000000000017941 */ /* 0x000fea0003800000 */
.L_x_107:
        /* <DEDUP_REMOVED lines=9> */
.L_x_110:
[----:B------:R-:W-:Y:S05]  /*4350*/  BSYNC B1 ;  /* 0x0000000000017941 */ /* 0x000fea0003800000 */
.L_x_109:
        /* <DEDUP_REMOVED lines=9> */
.L_x_112:
[----:B------:R-:W-:Y:S05]  /*43f0*/  BSYNC B1 ;  /* 0x0000000000017941 */ /* 0x000fea0003800000 */
.L_x_111:
        /* <DEDUP_REMOVED lines=10> */
.L_x_114:
[----:B------:R-:W-:Y:S05]  /*44a0*/  BSYNC B1 ;  /* 0x0000000000017941 */ /* 0x000fea0003800000 */
.L_x_113:
        /* <DEDUP_REMOVED lines=10> */
.L_x_116:
[----:B------:R-:W-:Y:S05]  /*4550*/  BSYNC B1 ;  /* 0x0000000000017941 */ /* 0x000fea0003800000 */
.L_x_115:
        /* <DEDUP_REMOVED lines=9> */
.L_x_118:
[----:B------:R-:W-:Y:S05]  /*45f0*/  BSYNC B1 ;  /* 0x0000000000017941 */ /* 0x000fea0003800000 */
.L_x_117:
        /* <DEDUP_REMOVED lines=9> */
.L_x_120:
[----:B------:R-:W-:Y:S05]  /*4690*/  BSYNC B1 ;  /* 0x0000000000017941 */ /* 0x000fea0003800000 */
.L_x_119:
        /* <DEDUP_REMOVED lines=10> */
.L_x_122:
[----:B------:R-:W-:Y:S05]  /*4740*/  BSYNC B1 ;  /* 0x0000000000017941 */ /* 0x000fea0003800000 */
.L_x_121:
        /* <DEDUP_REMOVED lines=10> */
.L_x_124:
[----:B------:R-:W-:Y:S05]  /*47f0*/  BSYNC B1 ;  /* 0x0000000000017941 */ /* 0x000fea0003800000 */
.L_x_123:
        /* <DEDUP_REMOVED lines=9> */
.L_x_126:
[----:B------:R-:W-:Y:S05]  /*4890*/  BSYNC B1 ;  /* 0x0000000000017941 */ /* 0x000fea0003800000 */
.L_x_125:
        /* <DEDUP_REMOVED lines=9> */
.L_x_128:
[----:B------:R-:W-:Y:S05]  /*4930*/  BSYNC B1 ;  /* 0x0000000000017941 */ /* 0x000fea0003800000 */
.L_x_127:
        /* <DEDUP_REMOVED lines=10> */
.L_x_130:
[----:B------:R-:W-:Y:S05]  /*49e0*/  BSYNC B1 ;  /* 0x0000000000017941 */ /* 0x000fea0003800000 */
.L_x_129:
        /* <DEDUP_REMOVED lines=10> */
.L_x_132:
[----:B------:R-:W-:Y:S05]  /*4a90*/  BSYNC B1 ;  /* 0x0000000000017941 */ /* 0x000fea0003800000 */
.L_x_131:
        /* <DEDUP_REMOVED lines=9> */
.L_x_134:
[----:B------:R-:W-:Y:S05]  /*4b30*/  BSYNC B1 ;  /* 0x0000000000017941 */ /* 0x000fea0003800000 */
.L_x_133:
        /* <DEDUP_REMOVED lines=9> */
.L_x_136:
[----:B------:R-:W-:Y:S05]  /*4bd0*/  BSYNC B1 ;  /* 0x0000000000017941 */ /* 0x000fea0003800000 */
.L_x_135:
        /* <DEDUP_REMOVED lines=10> */
.L_x_138:
[----:B------:R-:W-:Y:S05]  /*4c80*/  BSYNC B1 ;  /* 0x0000000000017941 */ /* 0x000fea0003800000 */
.L_x_137:
        /* <DEDUP_REMOVED lines=10> */
.L_x_140:
[----:B------:R-:W-:Y:S05]  /*4d30*/  BSYNC B1 ;  /* 0x0000000000017941 */ /* 0x000fea0003800000 */
.L_x_139:
        /* <DEDUP_REMOVED lines=9> */
.L_x_142:
[----:B------:R-:W-:Y:S05]  /*4dd0*/  BSYNC B1 ;  /* 0x0000000000017941 */ /* 0x000fea0003800000 */
.L_x_141:
        /* <DEDUP_REMOVED lines=9> */
.L_x_144:
[----:B------:R-:W-:Y:S05]  /*4e70*/  BSYNC B1 ;  /* 0x0000000000017941 */ /* 0x000fea0003800000 */
.L_x_143:
        /* <DEDUP_REMOVED lines=10> */
.L_x_146:
[----:B------:R-:W-:Y:S05]  /*4f20*/  BSYNC B1 ;  /* 0x0000000000017941 */ /* 0x000fea0003800000 */
.L_x_145:
        /* <DEDUP_REMOVED lines=10> */
.L_x_148:
[----:B------:R-:W-:Y:S05]  /*4fd0*/  BSYNC B1 ;  /* 0x0000000000017941 */ /* 0x000fea0003800000 */
.L_x_147:
        /* <DEDUP_REMOVED lines=9> */
.L_x_150:
[----:B------:R-:W-:Y:S05]  /*5070*/  BSYNC B1 ;  /* 0x0000000000017941 */ /* 0x000fea0003800000 */
.L_x_149:
        /* <DEDUP_REMOVED lines=9> */
.L_x_152:
[----:B------:R-:W-:Y:S05]  /*5110*/  BSYNC B1 ;  /* 0x0000000000017941 */ /* 0x000fea0003800000 */
.L_x_151:
        /* <DEDUP_REMOVED lines=10> */
.L_x_154:
[----:B------:R-:W-:Y:S05]  /*51c0*/  BSYNC B1 ;  /* 0x0000000000017941 */ /* 0x000fea0003800000 */
.L_x_153:
        /* <DEDUP_REMOVED lines=10> */
.L_x_156:
[----:B------:R-:W-:Y:S05]  /*5270*/  BSYNC B1 ;  /* 0x0000000000017941 */ /* 0x000fea0003800000 */
.L_x_155:
[----:B01---5:R-:W-:Y:S01]  /*5280*/  HADD2.F32 R3, -RZ, R15.H0_H0 ;  /* 0x2000000fff037230 */ /* 0x023fe20000004100 */
        /* <DEDUP_REMOVED lines=8> */
.L_x_158:
[----:B------:R-:W-:Y:S05]  /*5310*/  BSYNC B1 ;  /* 0x0000000000017941 */ /* 0x000fea0003800000 */
.L_x_157:
[----:B-----5:R-:W-:Y:S01]  /*5320*/  HADD2.F32 R3, -RZ, R15.H0_H0 ;  /* 0x2000000fff037230 */ /* 0x020fe20000004100 */
[----:B------:R-:W-:Y:S01]  /*5330*/  ISETP.GT.AND P0, PT, R0, 0x8, P0 ;  /* 0x000000080000780c */ /* 0x000fe20000704270 */
[----:B0-----:R-:W-:Y:S01]  /*5340*/  @P1 IMAD.MOV.U32 R2, RZ, RZ, R8 ;  /* 0x000000ffff021224 */ /* 0x001fe200078e0008 */
[----:B------:R-:W-:Y:S02]  /*5350*/  BSSY B1, `(.L_x_159) ;  /* 0x0000009000017945 */ /* 0x000fe40003800000 */
[----:B------:R-:W-:-:S04]  /*5360*/  FMUL R3, R3, R88 ;  /* 0x0000005803037220 */ /* 0x000fc80000400000 */
[----:B------:R-:W-:-:S05]  /*5370*/  FFMA R3, R86, R23, R3 ;  /* 0x0000001756037223 */ /* 0x000fca0000000003 */
[----:B------:R-:W-:-:S04]  /*5380*/  F2FP.F16.F32.PACK_AB R3, RZ, R3 ;  /* 0x00000003ff03723e */ /* 0x000fc800000000ff */
[----:B------:R-:W-:Y:S01]  /*5390*/  PRMT R6, R3, 0x7610, R6 ;  /* 0x0000761003067816 */ /* 0x000fe20000000006 */
[----:B------:R-:W-:-:S05]  /*53a0*/  @P1 IMAD.MOV.U32 R3, RZ, RZ, R9 ;  /* 0x000000ffff031224 */ /* 0x000fca00078e0009 */
[----:B------:R0:W-:Y:S01]  /*53b0*/  @P1 STG.E.U16 desc[UR54][R2.64+0xf0], R6 ;  /* 0x0000f00602001986 */ /* 0x0001e2000c101536 */
[----:B------:R-:W-:Y:S05]  /*53c0*/  @!P0 BRA `(.L_x_160) ;  /* 0x0000000000048947 */ /* 0x000fea0003800000 */
[----:B------:R0:W5:Y:S02]  /*53d0*/  LDG.E.LTC128B.U16 R15, desc[UR54][R4.64+0xf2] ;  /* 0x0000f236040f7981 */ /* 0x000164000c1e1520 */
.L_x_160:
[----:B------:R-:W-:Y:S05]  /*53e0*/  BSYNC B1 ;  /* 0x0000000000017941 */ /* 0x000fea0003800000 */
.L_x_159:
[----:B------:R-:W-:Y:S05]  /*53f0*/  @!P0 BRA `(.L_x_161) ;  /* 0x0000001000b08947 */ /* 0x000fea0003800000 */
[----:B-----5:R-:W-:-:S05]  /*5400*/  HADD2.F32 R15, -RZ, R15.H0_H0 ;  /* 0x2000000fff0f7230 */ /* 0x020fca0000004100 */
[----:B------:R-:W-:-:S04]  /*5410*/  FMUL R0, R15, R88 ;  /* 0x000000580f007220 */ /* 0x000fc80000400000 */
[----:B------:R-:W-:-:S05]  /*5420*/  FFMA R0, R87, R23, R0 ;  /* 0x0000001757007223 */ /* 0x000fca0000000000 */
[----:B------:R-:W-:-:S05]  /*5430*/  F2FP.F16.F32.PACK_AB R0, RZ, R0 ;  /* 0x00000000ff00723e */ /* 0x000fca00000000ff */
[----:B------:R0:W-:Y:S01]  /*5440*/  STG.E.U16 desc[UR54][R8.64+0xf2], R0 ;  /* 0x0000f20008007986 */ /* 0x0001e2000c101536 */
[----:B------:R-:W-:Y:S05]  /*5450*/  BRA `(.L_x_161) ;  /* 0x0000001000987947 */ /* 0x000fea0003800000 */
.L_x_36:
[----:B------:R-:W-:Y:S01]  /*5460*/  ISETP.GT.AND P3, PT, R14, 0x1, PT ;  /* 0x000000010e00780c */ /* 0x000fe20003f64270 */
[----:B------:R-:W-:Y:S01]  /*5470*/  ULDC.64 UR4, c[0x0][0x5c0] ;  /* 0x0001700000047ab9 */ /* 0x000fe20000000a00 */
[-C--:B------:R-:W-:Y:S01]  /*5480*/  FMUL R24, R24, R23.reuse ;  /* 0x0000001718187220 */ /* 0x080fe20000400000 */
[----:B------:R-:W-:Y:S01]  /*5490*/  LEA R2, P4, R102, UR4, 0x1 ;  /* 0x0000000466027c11 */ /* 0x000fe2000f8808ff */
[-C--:B------:R-:W-:Y:S01]  /*54a0*/  FMUL R25, R25, R23.reuse ;  /* 0x0000001719197220 */ /* 0x080fe20000400000 */
[----:B------:R-:W-:Y:S01]  /*54b0*/  ISETP.GT.AND P0, PT, R0, RZ, P3 ;  /* 0x000000ff0000720c */ /* 0x000fe20001f04270 */
[-C--:B------:R-:W-:Y:S01]  /*54c0*/  FMUL R26, R26, R23.reuse ;  /* 0x000000171a1a7220 */ /* 0x080fe20000400000 */
[----:B------:R-:W-:Y:S01]  /*54d0*/  F2FP.F16.F32.PACK_AB R24, RZ, R24 ;  /* 0x00000018ff18723e */ /* 0x000fe200000000ff */
[-C--:B------:R-:W-:Y:S01]  /*54e0*/  FMUL R27, R27, R23.reuse ;  /* 0x000000171b1b7220 */ /* 0x080fe20000400000 */
[----:B------:R-:W-:Y:S01]  /*54f0*/  LEA.HI.X R3, R102, UR5, R111, 0x1, P4 ;  /* 0x0000000566037c11 */ /* 0x000fe2000a0f0c6f */
[----:B------:R-:W-:Y:S01]  /*5500*/  FMUL R28, R28, R23 ;  /* 0x000000171c1c7220 */ /* 0x000fe20000400000 */
[----:B------:R-:W-:Y:S01]  /*5510*/  F2FP.F16.F32.PACK_AB R25, RZ, R25 ;  /* 0x00000019ff19723e */ /* 0x000fe200000000ff */
[-C--:B------:R-:W-:Y:S01]  /*5520*/  FMUL R29, R29, R23.reuse ;  /* 0x000000171d1d7220 */ /* 0x080fe20000400000 */
[----:B------:R-:W-:Y:S01]  /*5530*/  ISETP.GT.AND P2, PT, R0, 0x8, P2 ;  /* 0x000000080000780c */ /* 0x000fe20001744270 */
[----:B------:R-:W-:Y:S01]  /*5540*/  @P1 STG.E.U16 desc[UR54][R2.64], R24 ;  /* 0x0000001802001986 */ /* 0x000fe2000c101536 */
[----:B------:R-:W-:Y:S01]  /*5550*/  ISETP.GT.AND P1, PT, R14, 0x8, PT ;  /* 0x000000080e00780c */ /* 0x000fe20003f24270 */
[-C--:B------:R-:W-:Y:S01]  /*5560*/  FMUL R30, R30, R23.reuse ;  /* 0x000000171e1e7220 */ /* 0x080fe20000400000 */
[C---:B------:R-:W-:Y:S01]  /*5570*/  SHF.L.U64.HI R5, R94.reuse, 0x1, R89 ;  /* 0x000000015e057819 */ /* 0x040fe20000010259 */
[----:B------:R-:W-:Y:S01]  /*5580*/  @P0 STG.E.U16 desc[UR54][R2.64+0x2], R25 ;  /* 0x0000021902000986 */ /* 0x000fe2000c101536 */
[----:B------:R-:W-:Y:S01]  /*5590*/  LEA R4, P5, R94, R2, 0x1 ;  /* 0x000000025e047211 */ /* 0x000fe200078a08ff */
[-C--:B------:R-:W-:Y:S01]  /*55a0*/  FMUL R31, R31, R23.reuse ;  /* 0x000000171f1f7220 */ /* 0x080fe20000400000 */
[----:B------:R-:W-:Y:S01]  /*55b0*/  ISETP.GT.AND P3, PT, R0, 0x8, P3 ;  /* 0x000000080000780c */ /* 0x000fe20001f64270 */
[-C--:B------:R-:W-:Y:S01]  /*55c0*/  FMUL R32, R32, R23.reuse ;  /* 0x0000001720207220 */ /* 0x080fe20000400000 */
[----:B------:R-:W-:Y:S01]  /*55d0*/  ISETP.GT.AND P0, PT, R14, 0x9, PT ;  /* 0x000000090e00780c */ /* 0x000fe20003f04270 */
[----:B------:R-:W-:Y:S01]  /*55e0*/  IMAD.X R5, R5, 0x1, R3, P5 ;  /* 0x0000000105057824 */ /* 0x000fe200028e0603 */
[----:B------:R-:W-:Y:S01]  /*55f0*/  ISETP.GT.AND P4, PT, R0, RZ, P1 ;  /* 0x000000ff0000720c */ /* 0x000fe20000f84270 */
[-C--:B------:R-:W-:Y:S01]  /*5600*/  FMUL R33, R33, R23.reuse ;  /* 0x0000001721217220 */ /* 0x080fe20000400000 */
[----:B------:R-:W-:Y:S01]  /*5610*/  F2FP.F16.F32.PACK_AB R26, RZ, R26 ;  /* 0x0000001aff1a723e */ /* 0x000fe200000000ff */
[-C--:B------:R-:W-:Y:S01]  /*5620*/  FMUL R34, R34, R23.reuse ;  /* 0x0000001722227220 */ /* 0x080fe20000400000 */
[----:B------:R-:W-:Y:S01]  /*5630*/  ISETP.GT.AND P5, PT, R0, RZ, P0 ;  /* 0x000000ff0000720c */ /* 0x000fe200007a4270 */
[----:B------:R-:W-:Y:S01]  /*5640*/  FMUL R35, R35, R23 ;  /* 0x0000001723237220 */ /* 0x000fe20000400000 */
[----:B------:R-:W-:Y:S01]  /*5650*/  F2FP.F16.F32.PACK_AB R27, RZ, R27 ;  /* 0x0000001bff1b723e */ /* 0x000fe200000000ff */
[----:B------:R-:W-:Y:S01]  /*5660*/  @P2 STG.E.U16 desc[UR54][R4.64], R26 ;  /* 0x0000001a04002986 */ /* 0x000fe2000c101536 */
[----:B------:R-:W-:Y:S01]  /*5670*/  F2FP.F16.F32.PACK_AB R28, RZ, R28 ;  /* 0x0000001cff1c723e */ /* 0x000fe200000000ff */
[-C--:B------:R-:W-:Y:S01]  /*5680*/  FMUL R36, R36, R23.reuse ;  /* 0x0000001724247220 */ /* 0x080fe20000400000 */
[----:B------:R-:W-:Y:S01]  /*5690*/  ISETP.GT.AND P2, PT, R0, 0x8, P1 ;  /* 0x000000080000780c */ /* 0x000fe20000f44270 */
[----:B------:R-:W-:Y:S01]  /*56a0*/  @P3 STG.E.U16 desc[UR54][R4.64+0x2], R27 ;  /* 0x0000021b04003986 */ /* 0x000fe2000c101536 */
[----:B------:R-:W-:Y:S01]  /*56b0*/  ISETP.GT.AND P1, PT, R14, 0x10, PT ;  /* 0x000000100e00780c */ /* 0x000fe20003f24270 */
[----:B------:R-:W-:Y:S01]  /*56c0*/  FMUL R37, R37, R23 ;  /* 0x0000001725257220 */ /* 0x000fe20000400000 */
[----:B------:R-:W-:Y:S01]  /*56d0*/  F2FP.F16.F32.PACK_AB R29, RZ, R29 ;  /* 0x0000001dff1d723e */ /* 0x000fe200000000ff */
[----:B------:R-:W-:Y:S01]  /*56e0*/  @P4 STG.E.U16 desc[UR54][R2.64+0x10], R28 ;  /* 0x0000101c02004986 */ /* 0x000fe2000c101536 */
[----:B------:R-:W-:Y:S01]  /*56f0*/  ISETP.GT.AND P3, PT, R0, 0x8, P0 ;  /* 0x000000080000780c */ /* 0x000fe20000764270 */
[-C--:B------:R-:W-:Y:S01]  /*5700*/  FMUL R38, R38, R23.reuse ;  /* 0x0000001726267220 */ /* 0x080fe20000400000 */
[----:B------:R-:W-:Y:S01]  /*5710*/  ISETP.GT.AND P0, PT, R14, 0x11, PT ;  /* 0x000000110e00780c */ /* 0x000fe20003f04270 */
[----:B------:R-:W-:Y:S01]  /*5720*/  @P5 STG.E.U16 desc[UR54][R2.64+0x12], R29 ;  /* 0x0000121d02005986 */ /* 0x000fe2000c101536 */
        /* <DEDUP_REMOVED lines=161> */
[----:B------:R-:W-:Y:S01]  /*6140*/  FMUL R87, R87, R23 ;  /* 0x0000001757577220 */ /* 0x000fe20000400000 */
[----:B------:R-:W-:-:S02]  /*6150*/  F2FP.F16.F32.PACK_AB R62, RZ, R62 ;  /* 0x0000003eff3e723e */ /* 0x000fc400000000ff */
[C---:B------:R-:W-:Y:S02]  /*6160*/  ISETP.GT.AND P5, PT, R0.reuse, RZ, P0 ;  /* 0x000000ff0000720c */ /* 0x040fe400007a4270 */
[----:B------:R-:W-:Y:S01]  /*6170*/  F2FP.F16.F32.PACK_AB R63, RZ, R63 ;  /* 0x0000003fff3f723e */ /* 0x000fe200000000ff */
[----:B------:R-:W-:Y:S01]  /*6180*/  @P2 STG.E.U16 desc[UR54][R4.64+0x90], R62 ;  /* 0x0000903e04002986 */ /* 0x000fe2000c101536 */
[----:B------:R-:W-:Y:S02]  /*6190*/  F2FP.F16.F32.PACK_AB R64, RZ, R64 ;  /* 0x00000040ff40723e */ /* 0x000fe400000000ff */
[----:B------:R-:W-:Y:S01]  /*61a0*/  ISETP.GT.AND P2, PT, R0, 0x8, P1 ;  /* 0x000000080000780c */ /* 0x000fe20000f44270 */
[----:B------:R-:W-:Y:S01]  /*61b0*/  @P3 STG.E.U16 desc[UR54][R4.64+0x92], R63 ;  /* 0x0000923f04003986 */ /* 0x000fe2000c101536 */
[----:B------:R-:W-:Y:S02]  /*61c0*/  ISETP.GT.AND P1, PT, R14, 0x58, PT ;  /* 0x000000580e00780c */ /* 0x000fe40003f24270 */
[----:B------:R-:W-:Y:S01]  /*61d0*/  F2FP.F16.F32.PACK_AB R65, RZ, R65 ;  /* 0x00000041ff41723e */ /* 0x000fe200000000ff */
[----:B------:R-:W-:Y:S01]  /*61e0*/  @P4 STG.E.U16 desc[UR54][R2.64+0xa0], R64 ;  /* 0x0000a04002004986 */ /* 0x000fe2000c101536 */
[----:B------:R-:W-:-:S02]  /*61f0*/  ISETP.GT.AND P3, PT, R0, 0x8, P0 ;  /* 0x000000080000780c */ /* 0x000fc40000764270 */
[----:B------:R-:W-:Y:S01]  /*6200*/  ISETP.GT.AND P0, PT, R14, 0x59, PT ;  /* 0x000000590e00780c */ /* 0x000fe20003f04270 */
[----:B------:R-:W-:Y:S01]  /*6210*/  @P5 STG.E.U16 desc[UR54][R2.64+0xa2], R65 ;  /* 0x0000a24102005986 */ /* 0x000fe2000c101536 */
[C---:B------:R-:W-:Y:S02]  /*6220*/  ISETP.GT.AND P4, PT, R0.reuse, RZ, P1 ;  /* 0x000000ff0000720c */ /* 0x040fe40000f84270 */
[----:B------:R-:W-:Y:S02]  /*6230*/  F2FP.F16.F32.PACK_AB R66, RZ, R66 ;  /* 0x00000042ff42723e */ /* 0x000fe400000000ff */
[----:B------:R-:W-:Y:S02]  /*6240*/  ISETP.GT.AND P5, PT, R0, RZ, P0 ;  /* 0x000000ff0000720c */ /* 0x000fe400007a4270 */
[----:B------:R-:W-:Y:S01]  /*6250*/  F2FP.F16.F32.PACK_AB R67, RZ, R67 ;  /* 0x00000043ff43723e */ /* 0x000fe200000000ff */
[----:B------:R-:W-:Y:S01]  /*6260*/  @P2 STG.E.U16 desc[UR54][R4.64+0xa0], R66 ;  /* 0x0000a04204002986 */ /* 0x000fe2000c101536 */
[----:B------:R-:W-:-:S02]  /*6270*/  F2FP.F16.F32.PACK_AB R68, RZ, R68 ;  /* 0x00000044ff44723e */ /* 0x000fc400000000ff */
[----:B------:R-:W-:Y:S01]  /*6280*/  ISETP.GT.AND P2, PT, R0, 0x8, P1 ;  /* 0x000000080000780c */ /* 0x000fe20000f44270 */
[----:B------:R-:W-:Y:S01]  /*6290*/  @P3 STG.E.U16 desc[UR54][R4.64+0xa2], R67 ;  /* 0x0000a24304003986 */ /* 0x000fe2000c101536 */
[----:B------:R-:W-:Y:S02]  /*62a0*/  ISETP.GT.AND P1, PT, R14, 0x60, PT ;  /* 0x000000600e00780c */ /* 0x000fe40003f24270 */
[----:B------:R-:W-:Y:S01]  /*62b0*/  F2FP.F16.F32.PACK_AB R69, RZ, R69 ;  /* 0x00000045ff45723e */ /* 0x000fe200000000ff */
[----:B------:R-:W-:Y:S01]  /*62c0*/  @P4 STG.E.U16 desc[UR54][R2.64+0xb0], R68 ;  /* 0x0000b04402004986 */ /* 0x000fe2000c101536 */
[----:B------:R-:W-:Y:S02]  /*62d0*/  ISETP.GT.AND P3, PT, R0, 0x8, P0 ;  /* 0x000000080000780c */ /* 0x000fe40000764270 */
[----:B------:R-:W-:Y:S01]  /*62e0*/  ISETP.GT.AND P0, PT, R14, 0x61, PT ;  /* 0x000000610e00780c */ /* 0x000fe20003f04270 */
[----:B------:R-:W-:Y:S01]  /*62f0*/  @P5 STG.E.U16 desc[UR54][R2.64+0xb2], R69 ;  /* 0x0000b24502005986 */ /* 0x000fe2000c101536 */
[----:B------:R-:W-:-:S02]  /*6300*/  ISETP.GT.AND P4, PT, R0, RZ, P1 ;  /* 0x000000ff0000720c */ /* 0x000fc40000f84270 */
[C---:B------:R-:W-:Y:S02]  /*6310*/  ISETP.GT.AND P5, PT, R0.reuse, RZ, P0 ;  /* 0x000000ff0000720c */ /* 0x040fe400007a4270 */
[----:B------:R-:W-:Y:S02]  /*6320*/  F2FP.F16.F32.PACK_AB R70, RZ, R70 ;  /* 0x00000046ff46723e */ /* 0x000fe400000000ff */
[----:B------:R-:W-:Y:S02]  /*6330*/  F2FP.F16.F32.PACK_AB R71, RZ, R71 ;  /* 0x00000047ff47723e */ /* 0x000fe400000000ff */
[----:B------:R-:W-:Y:S01]  /*6340*/  F2FP.F16.F32.PACK_AB R72, RZ, R72 ;  /* 0x00000048ff48723e */ /* 0x000fe200000000ff */
[----:B------:R-:W-:Y:S01]  /*6350*/  @P2 STG.E.U16 desc[UR54][R4.64+0xb0], R70 ;  /* 0x0000b04604002986 */ /* 0x000fe2000c101536 */
[----:B------:R-:W-:Y:S02]  /*6360*/  F2FP.F16.F32.PACK_AB R73, RZ, R73 ;  /* 0x00000049ff49723e */ /* 0x000fe400000000ff */
[C---:B------:R-:W-:Y:S01]  /*6370*/  ISETP.GT.AND P1, PT, R0.reuse, 0x8, P1 ;  /* 0x000000080000780c */ /* 0x040fe20000f24270 */
[----:B------:R-:W-:Y:S01]  /*6380*/  @P3 STG.E.U16 desc[UR54][R4.64+0xb2], R71 ;  /* 0x0000b24704003986 */ /* 0x000fe2000c101536 */
[----:B------:R-:W-:-:S02]  /*6390*/  ISETP.GT.AND P2, PT, R0, 0x8, P0 ;  /* 0x000000080000780c */ /* 0x000fc40000744270 */
[----:B------:R-:W-:Y:S01]  /*63a0*/  F2FP.F16.F32.PACK_AB R74, RZ, R74 ;  /* 0x0000004aff4a723e */ /* 0x000fe200000000ff */
[----:B------:R-:W-:Y:S01]  /*63b0*/  @P4 STG.E.U16 desc[UR54][R2.64+0xc0], R72 ;  /* 0x0000c04802004986 */ /* 0x000fe2000c101536 */
[C---:B------:R-:W-:Y:S02]  /*63c0*/  ISETP.GT.AND P4, PT, R14.reuse, 0x68, PT ;  /* 0x000000680e00780c */ /* 0x040fe40003f84270 */
[----:B------:R-:W-:Y:S01]  /*63d0*/  ISETP.GT.AND P0, PT, R14, 0x69, PT ;  /* 0x000000690e00780c */ /* 0x000fe20003f04270 */
[----:B------:R-:W-:Y:S01]  /*63e0*/  @P5 STG.E.U16 desc[UR54][R2.64+0xc2], R73 ;  /* 0x0000c24902005986 */ /* 0x000fe2000c101536 */
[----:B------:R-:W-:Y:S02]  /*63f0*/  ISETP.GT.AND P5, PT, R0, RZ, P4 ;  /* 0x000000ff0000720c */ /* 0x000fe400027a4270 */
[----:B------:R-:W-:Y:S01]  /*6400*/  F2FP.F16.F32.PACK_AB R75, RZ, R75 ;  /* 0x0000004bff4b723e */ /* 0x000fe200000000ff */
[----:B------:R-:W-:Y:S01]  /*6410*/  @P1 STG.E.U16 desc[UR54][R4.64+0xc0], R74 ;  /* 0x0000c04a04001986 */ /* 0x000fe2000c101536 */
[----:B------:R-:W-:-:S02]  /*6420*/  F2FP.F16.F32.PACK_AB R76, RZ, R76 ;  /* 0x0000004cff4c723e */ /* 0x000fc400000000ff */
[C---:B------:R-:W-:Y:S01]  /*6430*/  ISETP.GT.AND P3, PT, R0.reuse, RZ, P0 ;  /* 0x000000ff0000720c */ /* 0x040fe20000764270 */
[----:B------:R-:W-:Y:S01]  /*6440*/  @P2 STG.E.U16 desc[UR54][R4.64+0xc2], R75 ;  /* 0x0000c24b04002986 */ /* 0x000fe2000c101536 */
[C---:B------:R-:W-:Y:S02]  /*6450*/  ISETP.GT.AND P4, PT, R0.reuse, 0x8, P4 ;  /* 0x000000080000780c */ /* 0x040fe40002784270 */
[----:B------:R-:W-:Y:S02]  /*6460*/  F2FP.F16.F32.PACK_AB R77, RZ, R77 ;  /* 0x0000004dff4d723e */ /* 0x000fe400000000ff */
[----:B------:R-:W-:Y:S01]  /*6470*/  F2FP.F16.F32.PACK_AB R78, RZ, R78 ;  /* 0x0000004eff4e723e */ /* 0x000fe200000000ff */
[----:B------:R-:W-:Y:S01]  /*6480*/  @P5 STG.E.U16 desc[UR54][R2.64+0xd0], R76 ;  /* 0x0000d04c02005986 */ /* 0x000fe2000c101536 */
[----:B------:R-:W-:Y:S02]  /*6490*/  ISETP.GT.AND P5, PT, R0, 0x8, P0 ;  /* 0x000000080000780c */ /* 0x000fe400007a4270 */
[----:B------:R-:W-:-:S02]  /*64a0*/  F2FP.F16.F32.PACK_AB R79, RZ, R79 ;  /* 0x0000004fff4f723e */ /* 0x000fc400000000ff */
[C---:B------:R-:W-:Y:S01]  /*64b0*/  ISETP.GT.AND P2, PT, R14.reuse, 0x71, PT ;  /* 0x000000710e00780c */ /* 0x040fe20003f44270 */
[----:B------:R-:W-:Y:S01]  /*64c0*/  @P3 STG.E.U16 desc[UR54][R2.64+0xd2], R77 ;  /* 0x0000d24d02003986 */ /* 0x000fe2000c101536 */
[----:B------:R-:W-:Y:S02]  /*64d0*/  ISETP.GT.AND P3, PT, R14, 0x70, PT ;  /* 0x000000700e00780c */ /* 0x000fe40003f64270 */
[----:B------:R-:W-:Y:S01]  /*64e0*/  F2FP.F16.F32.PACK_AB R80, RZ, R80 ;  /* 0x00000050ff50723e */ /* 0x000fe200000000ff */
[----:B------:R-:W-:Y:S01]  /*64f0*/  @P4 STG.E.U16 desc[UR54][R4.64+0xd0], R78 ;  /* 0x0000d04e04004986 */ /* 0x000fe2000c101536 */
[C---:B------:R-:W-:Y:S02]  /*6500*/  ISETP.GT.AND P4, PT, R0.reuse, RZ, P2 ;  /* 0x000000ff0000720c */ /* 0x040fe40001784270 */
[----:B------:R-:W-:Y:S01]  /*6510*/  F2FP.F16.F32.PACK_AB R81, RZ, R81 ;  /* 0x00000051ff51723e */ /* 0x000fe200000000ff */
[----:B------:R-:W-:Y:S01]  /*6520*/  @P5 STG.E.U16 desc[UR54][R4.64+0xd2], R79 ;  /* 0x0000d24f04005986 */ /* 0x000fe2000c101536 */
[----:B------:R-:W-:-:S02]  /*6530*/  ISETP.GT.AND P5, PT, R0, RZ, P3 ;  /* 0x000000ff0000720c */ /* 0x000fc40001fa4270 */
[C---:B------:R-:W-:Y:S02]  /*6540*/  ISETP.GT.AND P1, PT, R14.reuse, 0x78, PT ;  /* 0x000000780e00780c */ /* 0x040fe40003f24270 */
[----:B------:R-:W-:Y:S02]  /*6550*/  ISETP.GT.AND P0, PT, R14, 0x79, PT ;  /* 0x000000790e00780c */ /* 0x000fe40003f04270 */
[C---:B------:R-:W-:Y:S02]  /*6560*/  ISETP.GT.AND P3, PT, R0.reuse, 0x8, P3 ;  /* 0x000000080000780c */ /* 0x040fe40001f64270 */
[C---:B------:R-:W-:Y:S02]  /*6570*/  ISETP.GT.AND P2, PT, R0.reuse, 0x8, P2 ;  /* 0x000000080000780c */ /* 0x040fe40001744270 */
[----:B------:R-:W-:Y:S02]  /*6580*/  F2FP.F16.F32.PACK_AB R82, RZ, R82 ;  /* 0x00000052ff52723e */ /* 0x000fe400000000ff */
[----:B------:R-:W-:Y:S01]  /*6590*/  F2FP.F16.F32.PACK_AB R83, RZ, R83 ;  /* 0x00000053ff53723e */ /* 0x000fe200000000ff */
[----:B------:R-:W-:Y:S01]  /*65a0*/  @P5 STG.E.U16 desc[UR54][R2.64+0xe0], R80 ;  /* 0x0000e05002005986 */ /* 0x000fe2000c101536 */
[----:B------:R-:W-:-:S02]  /*65b0*/  ISETP.GT.AND P5, PT, R0, RZ, P0 ;  /* 0x000000ff0000720c */ /* 0x000fc400007a4270 */
[C---:B------:R-:W-:Y:S01]  /*65c0*/  ISETP.GT.AND P0, PT, R0.reuse, 0x8, P0 ;  /* 0x000000080000780c */ /* 0x040fe20000704270 */
[----:B------:R-:W-:Y:S01]  /*65d0*/  @P4 STG.E.U16 desc[UR54][R2.64+0xe2], R81 ;  /* 0x0000e25102004986 */ /* 0x000fe2000c101536 */
[C---:B------:R-:W-:Y:S02]  /*65e0*/  ISETP.GT.AND P4, PT, R0.reuse, RZ, P1 ;  /* 0x000000ff0000720c */ /* 0x040fe40000f84270 */
[----:B------:R-:W-:Y:S01]  /*65f0*/  ISETP.GT.AND P1, PT, R0, 0x8, P1 ;  /* 0x000000080000780c */ /* 0x000fe20000f24270 */
[----:B------:R-:W-:Y:S01]  /*6600*/  @P3 STG.E.U16 desc[UR54][R4.64+0xe0], R82 ;  /* 0x0000e05204003986 */ /* 0x000fe2000c101536 */
[----:B------:R-:W-:Y:S02]  /*6610*/  F2FP.F16.F32.PACK_AB R84, RZ, R84 ;  /* 0x00000054ff54723e */ /* 0x000fe400000000ff */
[----:B------:R-:W-:Y:S01]  /*6620*/  F2FP.F16.F32.PACK_AB R85, RZ, R85 ;  /* 0x00000055ff55723e */ /* 0x000fe200000000ff */
[----:B------:R-:W-:Y:S01]  /*6630*/  @P2 STG.E.U16 desc[UR54][R4.64+0xe2], R83 ;  /* 0x0000e25304002986 */ /* 0x000fe2000c101536 */
[----:B------:R-:W-:-:S02]  /*6640*/  F2FP.F16.F32.PACK_AB R86, RZ, R86 ;  /* 0x00000056ff56723e */ /* 0x000fc400000000ff */
[----:B------:R-:W-:-:S03]  /*6650*/  F2FP.F16.F32.PACK_AB R87, RZ, R87 ;  /* 0x00000057ff57723e */ /* 0x000fc600000000ff */
[----:B------:R-:W-:Y:S04]  /*6660*/  @P4 STG.E.U16 desc[UR54][R2.64+0xf0], R84 ;  /* 0x0000f05402004986 */ /* 0x000fe8000c101536 */
[----:B------:R0:W-:Y:S02]  /*6670*/  @P5 STG.E.U16 desc[UR54][R2.64+0xf2], R85 ;  /* 0x0000f25502005986 */ /* 0x0001e4000c101536 */
[----:B0-----:R-:W-:Y:S02]  /*6680*/  @P1 IMAD.MOV.U32 R2, RZ, RZ, R4 ;  /* 0x000000ffff021224 */ /* 0x001fe400078e0004 */
[----:B------:R-:W-:-:S05]  /*6690*/  @P1 IMAD.MOV.U32 R3, RZ, RZ, R5 ;  /* 0x000000ffff031224 */ /* 0x000fca00078e0005 */
[----:B------:R0:W-:Y:S04]  /*66a0*/  @P1 STG.E.U16 desc[UR54][R2.64+0xf0], R86 ;  /* 0x0000f05602001986 */ /* 0x0001e8000c101536 */
[----:B------:R0:W-:Y:S02]  /*66b0*/  @P0 STG.E.U16 desc[UR54][R4.64+0xf2], R87 ;  /* 0x0000f25704000986 */ /* 0x0001e4000c101536 */
.L_x_161:
[----:B------:R-:W-:Y:S05]  /*66c0*/  BSYNC B0 ;  /* 0x0000000000007941 */ /* 0x000fea0003800000 */
.L_x_35:
[----:B0-----:R-:W-:Y:S01]  /*66d0*/  IMAD.U32 R2, RZ, RZ, UR52 ;  /* 0x00000034ff027e24 */ /* 0x001fe2000f8e00ff */
[----:B------:R-:W-:Y:S01]  /*66e0*/  ULDC.64 UR4, c[0x0][0x650] ;  /* 0x0001940000047ab9 */ /* 0x000fe20000000a00 */
[----:B------:R-:W-:Y:S01]  /*66f0*/  IMAD.U32 R3, RZ, RZ, UR53 ;  /* 0x00000035ff037e24 */ /* 0x000fe2000f8e00ff */
[----:B------:R0:W-:Y:S01]  /*6700*/  SYNCS.ARRIVE.TRANS64.A1T0 RZ, [R97+UR50], RZ ;  /* 0x000000ff61ff79a7 */ /* 0x0001e20008100032 */
[----:B------:R-:W-:Y:S01]  /*6710*/  PRMT R0, RZ, 0x7610, R0 ;  /* 0x00007610ff007816 */ /* 0x000fe20000000000 */
[----:B------:R-:W-:Y:S01]  /*6720*/  IMAD.MOV.U32 R18, RZ, RZ, -0x1 ;  /* 0xffffffffff127424 */ /* 0x000fe200078e00ff */
[----:B------:R-:W-:Y:S01]  /*6730*/  LEA R16, P0, R2, R16, 0x1 ;  /* 0x0000001002107211 */ /* 0x000fe200078008ff */
[----:B------:R-:W-:Y:S02]  /*6740*/  IMAD.MOV.U32 R2, RZ, RZ, -0x1 ;  /* 0xffffffffff027424 */ /* 0x000fe400078e00ff */
[----:B------:R-:W-:Y:S01]  /*6750*/  IMAD.MOV.U32 R19, RZ, RZ, -0x1 ;  /* 0xffffffffff137424 */ /* 0x000fe200078e00ff */
[----:B------:R-:W-:-:S02]  /*6760*/  IADD3.X R17, R17, UR41, RZ, P0, !PT ;  /* 0x0000002911117c10 */ /* 0x000fc400087fe4ff */
[----:B------:R-:W-:-:S04]  /*6770*/  ISETP.GE.U32.AND P0, PT, R16, UR4, PT ;  /* 0x0000000410007c0c */ /* 0x000fc8000bf06070 */
[----:B------:R-:W-:-:S13]  /*6780*/  ISETP.GE.U32.AND.EX P0, PT, R17, UR5, PT, P0 ;  /* 0x0000000511007c0c */ /* 0x000fda000bf06100 */
[----:B0-----:R-:W-:Y:S05]  /*6790*/  @P0 BRA `(.L_x_162) ;  /* 0x0000000400700947 */ /* 0x001fea0003800000 */
[----:B------:R-:W0:Y:S01]  /*67a0*/  S2UR UR7, SR_CTAID.X ;  /* 0x00000000000779c3 */ /* 0x000e220000002500 */
[----:B------:R-:W-:Y:S01]  /*67b0*/  ULDC.64 UR4, c[0x0][0x628] ;  /* 0x00018a0000047ab9 */ /* 0x000fe20000000a00 */
[----:B------:R-:W-:Y:S01]  /*67c0*/  ULDC UR6, c[0x0][0x150] ;  /* 0x0000540000067ab9 */ /* 0x000fe20000000800 */
[----:B------:R-:W-:Y:S01]  /*67d0*/  ISETP.NE.U32.AND P0, PT, RZ, UR4, PT ;  /* 0x00000004ff007c0c */ /* 0x000fe2000bf05070 */
[----:B------:R-:W-:Y:S01]  /*67e0*/  ULDC UR15, c[0x0][0x630] ;  /* 0x00018c00000f7ab9 */ /* 0x000fe20000000800 */
[C---:B------:R-:W-:Y:S02]  /*67f0*/  R2UR UR17, R16.reuse ;  /* 0x00000000101172ca */ /* 0x040fe400000e0000 */
[----:B------:R-:W-:Y:S01]  /*6800*/  ISETP.NE.AND.EX P0, PT, RZ, UR5, PT, P0 ;  /* 0x00000005ff007c0c */ /* 0x000fe2000bf05300 */
[----:B------:R-:W1:Y:S01]  /*6810*/  S2UR UR16, SR_CTAID.Y ;  /* 0x00000000001079c3 */ /* 0x000e620000002600 */
[----:B------:R-:W-:Y:S02]  /*6820*/  R2UR UR12, R16 ;  /* 0x00000000100c72ca */ /* 0x000fe400000e0000 */
[----:B------:R-:W-:-:S02]  /*6830*/  R2UR UR13, R17 ;  /* 0x00000000110d72ca */ /* 0x000fc400000e0000 */
[----:B0-----:R-:W-:-:S05]  /*6840*/  I2FP.F32.U32 R0, UR7 ;  /* 0x0000000700007c45 */ /* 0x001fca0008201000 */
[----:B------:R-:W-:Y:S01]  /*6850*/  FMUL R0, R0, UR6 ;  /* 0x0000000600007c20 */ /* 0x000fe20008400000 */
[----:B------:R-:W-:Y:S01]  /*6860*/  ULDC UR6, c[0x0][0x154] ;  /* 0x0000550000067ab9 */ /* 0x000fe20000000800 */
[----:B-1----:R-:W-:-:S04]  /*6870*/  I2FP.F32.U32 R2, UR16 ;  /* 0x0000001000027c45 */ /* 0x002fc80008201000 */
[----:B------:R-:W0:Y:S01]  /*6880*/  F2I.U32.TRUNC.NTZ R0, R0 ;  /* 0x0000000000007305 */ /* 0x000e22000020f000 */
[----:B------:R-:W-:Y:S01]  /*6890*/  FMUL R2, R2, UR6 ;  /* 0x0000000602027c20 */ /* 0x000fe20008400000 */
[----:B------:R-:W-:Y:S06]  /*68a0*/  @!P0 BRA `(.L_x_163) ;  /* 0x0000000000308947 */ /* 0x000fec0003800000 */
        /* <DEDUP_REMOVED lines=12> */
.L_x_163:
[----:B------:R-:W-:Y:S01]  /*6970*/  USHF.R.U64 UR6, UR12, UR15, UR13 ;  /* 0x0000000f0c067299 */ /* 0x000fe2000800120d */
[----:B------:R-:W-:Y:S01]  /*6980*/  R2UR UR5, R17 ;  /* 0x00000000110572ca */ /* 0x000fe200000e0000 */
[----:B------:R-:W-:Y:S01]  /*6990*/  USHF.R.U32.HI UR4, URZ, UR15, UR13 ;  /* 0x0000000f3f047299 */ /* 0x000fe2000801160d */
[----:B------:R-:W1:Y:S01]  /*69a0*/  F2I.U32.TRUNC.NTZ R2, R2 ;  /* 0x0000000200027305 */ /* 0x000e62000020f000 */
[----:B------:R-:W-:Y:S01]  /*69b0*/  UIADD3 UR9, UP0, URZ, -UR6, URZ ;  /* 0x800000063f097290 */ /* 0x000fe2000ff1e03f */
[----:B------:R-:W-:Y:S01]  /*69c0*/  ULDC.64 UR10, c[0x0][0x620] ;  /* 0x00018800000a7ab9 */ /* 0x000fe20000000a00 */
[----:B------:R-:W-:Y:S02]  /*69d0*/  ULDC UR14, c[0x0][0x608] ;  /* 0x00018200000e7ab9 */ /* 0x000fe40000000800 */
[----:B------:R-:W-:Y:S01]  /*69e0*/  UIADD3.X UR4, URZ, ~UR4, URZ, UP0, !UPT ;  /* 0x800000043f047290 */ /* 0x000fe200087fe43f */
[----:B------:R-:W-:Y:S01]  /*69f0*/  ULDC UR15, c[0x0][0x658] ;  /* 0x00019600000f7ab9 */ /* 0x000fe20000000800 */
[----:B------:R-:W-:-:S02]  /*6a00*/  ULDC UR12, c[0x0][0x144] ;  /* 0x00005100000c7ab9 */ /* 0x000fc40000000800 */
[----:B------:R-:W-:Y:S01]  /*6a10*/  UIMAD UR8, UR4, UR10, URZ ;  /* 0x0000000a040872a4 */ /* 0x000fe2000f8e023f */
[----:B------:R-:W-:Y:S02]  /*6a20*/  ULDC UR22, c[0x0][0x148] ;  /* 0x0000520000167ab9 */ /* 0x000fe40000000800 */
[----:B------:R-:W-:Y:S01]  /*6a30*/  UMOV UR4, UR17 ;  /* 0x0000001100047c82 */ /* 0x000fe20008000000 */
[----:B------:R-:W-:Y:S02]  /*6a40*/  UIMAD UR8, UR9, UR11, UR8 ;  /* 0x0000000b090872a4 */ /* 0x000fe4000f8e0208 */
[----:B------:R-:W-:Y:S01]  /*6a50*/  UIMAD.WIDE.U32 UR4, UR9, UR10, UR4 ;  /* 0x0000000a090472a5 */ /* 0x000fe2000f8e0004 */
[----:B0-----:R-:W-:Y:S01]  /*6a60*/  R2UR UR9, R0 ;  /* 0x00000000000972ca */ /* 0x001fe200000e0000 */
[----:B------:R-:W-:Y:S01]  /*6a70*/  ULDC UR20, c[0x0][0x648] ;  /* 0x0001920000147ab9 */ /* 0x000fe20000000800 */
[----:B-1----:R-:W-:Y:S01]  /*6a80*/  R2UR UR13, R2 ;  /* 0x00000000020d72ca */ /* 0x002fe200000e0000 */
[----:B------:R-:W-:Y:S01]  /*6a90*/  UIADD3 UR8, UR5, UR8, URZ ;  /* 0x0000000805087290 */ /* 0x000fe2000fffe03f */
[----:B------:R-:W-:-:S02]  /*6aa0*/  ULDC UR21, c[0x0][0x638] ;  /* 0x00018e0000157ab9 */ /* 0x000fc40000000800 */
[----:B------:R-:W-:Y:S02]  /*6ab0*/  ULDC UR5, c[0x0][0x618] ;  /* 0x0001860000057ab9 */ /* 0x000fe40000000800 */
[----:B------:R-:W-:Y:S02]  /*6ac0*/  USHF.R.U64 UR10, UR4, UR5, UR8 ;  /* 0x00000005040a7299 */ /* 0x000fe40008001208 */
[----:B------:R-:W-:-:S03]  /*6ad0*/  USHF.R.U32.HI UR8, URZ, UR5, UR8 ;  /* 0x000000053f087299 */ /* 0x000fc60008011608 */
[----:B------:R-:W-:Y:S01]  /*6ae0*/  ULDC.64 UR4, c[0x0][0x640] ;  /* 0x0001900000047ab9 */ /* 0x000fe20000000a00 */
[----:B------:R-:W-:Y:S01]  /*6af0*/  USHF.R.U64 UR11, UR10, UR14, UR8 ;  /* 0x0000000e0a0b7299 */ /* 0x000fe20008001208 */
[----:B------:R-:W-:Y:S01]  /*6b00*/  ISETP.NE.U32.AND P0, PT, RZ, UR4, PT ;  /* 0x00000004ff007c0c */ /* 0x000fe2000bf05070 */
[----:B------:R-:W-:Y:S02]  /*6b10*/  USHF.R.U32.HI UR8, URZ, UR14, UR8 ;  /* 0x0000000e3f087299 */ /* 0x000fe40008011608 */
[----:B------:R-:W-:Y:S01]  /*6b20*/  UIADD3 UR9, -UR9, URZ, URZ ;  /* 0x0000003f09097290 */ /* 0x000fe2000fffe13f */
[----:B------:R-:W-:Y:S01]  /*6b30*/  ISETP.NE.AND.EX P0, PT, RZ, UR5, PT, P0 ;  /* 0x00000005ff007c0c */ /* 0x000fe2000bf05300 */
[----:B------:R-:W-:Y:S02]  /*6b40*/  USHF.R.U64 UR17, UR11, UR15, UR8 ;  /* 0x0000000f0b117299 */ /* 0x000fe40008001208 */
[----:B------:R-:W-:Y:S02]  /*6b50*/  UIADD3 UR18, -UR13, URZ, URZ ;  /* 0x0000003f0d127290 */ /* 0x000fe4000fffe13f */
[----:B------:R-:W-:-:S02]  /*6b60*/  USHF.R.U32.HI UR15, URZ, UR15, UR8 ;  /* 0x0000000f3f0f7299 */ /* 0x000fc40008011608 */
[----:B------:R-:W-:Y:S01]  /*6b70*/  UIMAD UR19, UR12, UR9, UR7 ;  /* 0x000000090c1372a4 */ /* 0x000fe2000f8e0207 */
[----:B------:R-:W-:-:S05]  /*6b80*/  UMOV UR14, UR17 ;  /* 0x00000011000e7c82 */ /* 0x000fca0008000000 */
[----:B------:R-:W-:Y:S06]  /*6b90*/  @!P0 BRA `(.L_x_164) ;  /* 0x0000000000288947 */ /* 0x000fec0003800000 */
        /* <DEDUP_REMOVED lines=10> */
.L_x_164:
[----:B------:R-:W-:Y:S01]  /*6c40*/  UISETP.NE.AND UP0, UPT, UR38, URZ, UPT ;  /* 0x0000003f2600728c */ /* 0x000fe2000bf05270 */
[----:B------:R-:W-:Y:S01]  /*6c50*/  IMAD.MOV.U32 R0, RZ, RZ, 0x1 ;  /* 0x00000001ff007424 */ /* 0x000fe200078e00ff */
[----:B------:R-:W-:Y:S01]  /*6c60*/  USHF.R.U64 UR5, UR14, UR20, UR15 ;  /* 0x000000140e057299 */ /* 0x000fe2000800120f */
[----:B------:R-:W-:Y:S01]  /*6c70*/  IMAD.U32 R19, RZ, RZ, UR6 ;  /* 0x00000006ff137e24 */ /* 0x000fe2000f8e00ff */
[----:B------:R-:W-:Y:S02]  /*6c80*/  ULOP3.LUT UR4, UR11, UR47, URZ, 0xc0, !UPT ;  /* 0x0000002f0b047292 */ /* 0x000fe4000f8ec03f */
[----:B------:R-:W-:Y:S02]  /*6c90*/  UIADD3 UR7, -UR5, URZ, URZ ;  /* 0x0000003f05077290 */ /* 0x000fe4000fffe13f */
[----:B------:R-:W-:Y:S02]  /*6ca0*/  UIMAD UR4, UR44, UR5, UR4 ;  /* 0x000000052c0472a4 */ /* 0x000fe4000f8e0204 */
[----:B------:R-:W-:-:S02]  /*6cb0*/  ULOP3.LUT UR10, UR10, UR43, URZ, 0xc0, !UPT ;  /* 0x0000002b0a0a7292 */ /* 0x000fc4000f8ec03f */
[----:B------:R-:W-:Y:S02]  /*6cc0*/  @UP0 UIMAD UR19, UR22, UR18, UR16 ;  /* 0x00000012161302a4 */ /* 0x000fe4000f8e0210 */
[----:B------:R-:W-:Y:S01]  /*6cd0*/  UIMAD UR5, UR7, UR21, UR17 ;  /* 0x00000015070572a4 */ /* 0x000fe2000f8e0211 */
[----:B------:R-:W-:Y:S02]  /*6ce0*/  ULDC UR8, c[0x0][0x600] ;  /* 0x0001800000087ab9 */ /* 0x000fe40000000800 */
[----:B------:R-:W-:Y:S01]  /*6cf0*/  ULDC UR7, c[0x0][0x610] ;  /* 0x0001840000077ab9 */ /* 0x000fe20000000800 */
[----:B------:R-:W-:Y:S02]  /*6d00*/  UIMAD UR5, UR5, UR8, UR10 ;  /* 0x00000008050572a4 */ /* 0x000fe4000f8e020a */
[----:B------:R-:W-:-:S04]  /*6d10*/  UIMAD UR4, UR4, UR7, UR19 ;  /* 0x00000007040472a4 */ /* 0x000fc8000f8e0213 */
[----:B------:R-:W-:Y:S02]  /*6d20*/  USEL UR7, UR5, UR4, !UP0 ;  /* 0x0000000405077287 */ /* 0x000fe4000c000000 */
[----:B------:R-:W-:-:S04]  /*6d30*/  USEL UR4, UR4, UR5, !UP0 ;  /* 0x0000000504047287 */ /* 0x000fc8000c000000 */
[----:B------:R-:W-:Y:S02]  /*6d40*/  IMAD.U32 R2, RZ, RZ, UR7 ;  /* 0x00000007ff027e24 */ /* 0x000fe4000f8e00ff */
[----:B------:R-:W-:-:S07]  /*6d50*/  IMAD.U32 R18, RZ, RZ, UR4 ;  /* 0x00000004ff127e24 */ /* 0x000fce000f8e00ff */
.L_x_162:
[----:B------:R-:W-:Y:S01]  /*6d60*/  UIADD3 UR45, UR36, UR45, URZ ;  /* 0x0000002d242d7290 */ /* 0x000fe2000fffe03f */
[----:B------:R-:W-:Y:S02]  /*6d70*/  LOP3.LUT P0, RZ, R0, 0xff, RZ, 0xc0, !PT ;  /* 0x000000ff00ff7812 */ /* 0x000fe4000780c0ff */
[----:B------:R-:W-:Y:S01]  /*6d80*/  LOP3.LUT R100, R100, 0x1, RZ, 0x3c, !PT ;  /* 0x0000000164647812 */ /* 0x000fe200078e3cff */
[----:B------:R-:W-:Y:S02]  /*6d90*/  USHF.R.U32.HI UR4, URZ, 0x2, UR45 ;  /* 0x000000023f047899 */ /* 0x000fe4000801162d */
[----:B------:R-:W-:Y:S02]  /*6da0*/  UISETP.GT.U32.AND UP0, UPT, UR45, 0x3, UPT ;  /* 0x000000032d00788c */ /* 0x000fe4000bf04070 */
[----:B------:R-:W-:Y:S02]  /*6db0*/  ULOP3.LUT UR4, UR4, 0x1, URZ, 0xc0, !UPT ;  /* 0x0000000104047892 */ /* 0x000fe4000f8ec03f */
[----:B------:R-:W-:-:S02]  /*6dc0*/  UISETP.LT.U32.AND UP0, UPT, UR36, 0x4, UP0 ;  /* 0x000000042400788c */ /* 0x000fc40008701070 */
[----:B------:R-:W-:Y:S02]  /*6dd0*/  UISETP.NE.U32.AND UP1, UPT, UR4, 0x1, UPT ;  /* 0x000000010400788c */ /* 0x000fe4000bf25070 */
[----:B------:R-:W-:Y:S02]  /*6de0*/  USEL UR5, URZ, 0x1, !UP0 ;  /* 0x000000013f057887 */ /* 0x000fe4000c000000 */
[----:B------:R-:W-:Y:S02]  /*6df0*/  UISETP.GT.U32.AND UP1, UPT, UR36, 0x3, !UP1 ;  /* 0x000000032400788c */ /* 0x000fe4000cf24070 */
[----:B------:R-:W-:Y:S02]  /*6e00*/  ULOP3.LUT UR45, UR45, 0x3, URZ, 0xc0, !UPT ;  /* 0x000000032d2d7892 */ /* 0x000fe4000f8ec03f */
[----:B------:R-:W-:-:S04]  /*6e10*/  USEL UR4, URZ, 0x1, !UP1 ;  /* 0x000000013f047887 */ /* 0x000fc8000c800000 */
[----:B------:R-:W-:Y:S01]  /*6e20*/  ULOP3.LUT UR48, UR4, UR48, UR5, 0x96, !UPT ;  /* 0x0000003004307292 */ /* 0x000fe2000f8e9605 */
[----:B------:R-:W-:Y:S11]  /*6e30*/  @P0 BRA `(.L_x_165) ;  /* 0xffffffa8006c0947 */ /* 0x000ff6000383ffff */
[----:B------:R-:W-:Y:S05]  /*6e40*/  EXIT ;  /* 0x000000000000794d */ /* 0x000fea0003800000 */
.L_x_16:
[----:B------:R-:W-:-:S08]  /*6e50*/  ISETP.NE.AND P0, PT, RZ, UR6, PT ;  /* 0x00000006ff007c0c */ /* 0x000fd0000bf05270 */
[----:B-----5:R-:W0:-:S00]  /*6e60*/  USETMAXREG.DEALLOC.CTAPOOL 0x28 ;  /* 0x00000028000079c8 */ /* 0x020e0000080e0500 */
[----:B------:R-:W-:Y:S05]  /*6e70*/  @P0 EXIT ;  /* 0x000000000000094d */ /* 0x000fea0003800000 */
[----:B0-----:R-:W-:Y:S01]  /*6e80*/  LOP3.LUT P0, RZ, R0, 0xff, RZ, 0xc0, !PT ;  /* 0x000000ff00ff7812 */ /* 0x001fe2000780c0ff */
[----:B------:R-:W-:Y:S02]  /*6e90*/  IMAD.MOV.U32 R8, RZ, RZ, 0x1 ;  /* 0x00000001ff087424 */ /* 0x000fe400078e00ff */
[----:B------:R-:W-:-:S10]  /*6ea0*/  IMAD.MOV.U32 R0, RZ, RZ, RZ ;  /* 0x000000ffff007224 */ /* 0x000fd400078e00ff */
[----:B------:R-:W-:Y:S05]  /*6eb0*/  @!P0 BRA `(.L_x_166) ;  /* 0x0000000c00648947 */ /* 0x000fea0003800000 */
[----:B------:R-:W0:Y:S01]  /*6ec0*/  S2UR UR8, SR_CgaCtaId ;  /* 0x00000000000879c3 */ /* 0x000e220000008800 */
[----:B------:R-:W-:Y:S01]  /*6ed0*/  LOP3.LUT P0, RZ, R3, 0x1f, RZ, 0xc0, !PT ;  /* 0x0000001f03ff7812 */ /* 0x000fe2000780c0ff */
[----:B------:R-:W-:Y:S01]  /*6ee0*/  ULDC UR5, c[0x0][0x658] ;  /* 0x0001960000057ab9 */ /* 0x000fe20000000800 */
[----:B------:R-:W-:Y:S01]  /*6ef0*/  UMOV UR6, 0xffffffff ;  /* 0xffffffff00067882 */ /* 0x000fe20000000000 */
[----:B------:R-:W-:Y:S01]  /*6f00*/  BSSY B0, `(.L_x_166) ;  /* 0x00000d4000007945 */ /* 0x000fe20003800000 */
[----:B------:R-:W-:Y:S01]  /*6f10*/  USHF.L.U32 UR6, UR6, UR5, URZ ;  /* 0x0000000506067299 */ /* 0x000fe2000800063f */
[C---:B------:R-:W-:Y:S01]  /*6f20*/  ISETP.NE.AND P3, PT, R4.reuse, RZ, PT ;  /* 0x000000ff0400720c */ /* 0x040fe20003f65270 */
[----:B------:R-:W-:Y:S01]  /*6f30*/  IMAD.MOV.U32 R10, RZ, RZ, 0x1 ;  /* 0x00000001ff0a7424 */ /* 0x000fe200078e00ff */
[----:B------:R-:W-:Y:S01]  /*6f40*/  ISETP.NE.OR P0, PT, R4, RZ, !P0 ;  /* 0x000000ff0400720c */ /* 0x000fe20004705670 */
[----:B------:R-:W-:Y:S01]  /*6f50*/  IMAD.MOV.U32 R8, RZ, RZ, 0x1 ;  /* 0x00000001ff087424 */ /* 0x000fe200078e00ff */
[----:B------:R-:W-:Y:S01]  /*6f60*/  ULDC UR4, c[0x0][0x600] ;  /* 0x0001800000047ab9 */ /* 0x000fe20000000800 */
[----:B------:R-:W-:Y:S01]  /*6f70*/  IMAD.MOV.U32 R0, RZ, RZ, RZ ;  /* 0x000000ffff007224 */ /* 0x000fe200078e00ff */
[----:B------:R-:W-:Y:S01]  /*6f80*/  UMOV UR7, 0x1 ;  /* 0x0000000100077882 */ /* 0x000fe20000000000 */
[----:B------:R-:W-:-:S02]  /*6f90*/  UIADD3 UR21, UR37, 0x1, URZ ;  /* 0x0000000125157890 */ /* 0x000fc4000fffe03f */
[----:B------:R-:W-:Y:S02]  /*6fa0*/  ULOP3.LUT UR13, UR40, 0x2, URZ, 0xfc, !UPT ;  /* 0x00000002280d7892 */ /* 0x000fe4000f8efc3f */
[----:B------:R-:W-:Y:S02]  /*6fb0*/  UIADD3 UR4, UR4, -0x1, URZ ;  /* 0xffffffff04047890 */ /* 0x000fe4000fffe03f */
[----:B------:R-:W-:Y:S02]  /*6fc0*/  USHF.L.U32 UR5, UR7, UR5, URZ ;  /* 0x0000000507057299 */ /* 0x000fe4000800063f */
[----:B------:R-:W-:Y:S01]  /*6fd0*/  ULOP3.LUT UR6, URZ, UR6, URZ, 0x33, !UPT ;  /* 0x000000063f067292 */ /* 0x000fe2000f8e333f */
[----:B------:R-:W-:Y:S01]  /*6fe0*/  ULDC.64 UR30, c[0x0][0x198] ;  /* 0x00006600001e7ab9 */ /* 0x000fe20000000a00 */
[----:B0-----:R-:W-:-:S10]  /*6ff0*/  IMAD.U32 R9, RZ, RZ, UR8 ;  /* 0x00000008ff097e24 */ /* 0x001fd4000f8e00ff */
.L_x_178:
[----:B------:R-:W-:-:S03]  /*7000*/  UMOV UR7, 0xffffffff ;  /* 0xffffffff00077882 */ /* 0x000fc60000000000 */
[----:B------:R-:W-:Y:S05]  /*7010*/  BRA.DIV UR7, `(.L_x_167) ;  /* 0x0000001207247947 */ /* 0x000fea000b800000 */
[----:B------:R-:W-:-:S13]  /*7020*/  ELECT P6, URZ, PT ;  /* 0x00000000003f782f */ /* 0x000fda00038c0000 */
.L_x_191:
[----:B------:R-:W0:Y:S01]  /*7030*/  LDC R3, c[0x0][0x28c] ;  /* 0x0000a300ff037b82 */ /* 0x000e220000000800 */
[----:B------:R-:W-:Y:S01]  /*7040*/  BSSY B1, `(.L_x_168) ;  /* 0x0000049000017945 */ /* 0x000fe20003800000 */
[----:B0-----:R-:W-:-:S13]  /*7050*/  ISETP.LT.OR P6, PT, R3, 0x1, !P6 ;  /* 0x000000010300780c */ /* 0x001fda00077c1670 */
[----:B------:R-:W-:Y:S05]  /*7060*/  @P6 BRA `(.L_x_169) ;  /* 0x0000000400186947 */ /* 0x000fea0003800000 */
[----:B------:R-:W-:Y:S02]  /*7070*/  IMAD R9, R18, 0x4, R9 ;  /* 0x0000000412097824 */ /* 0x000fe400078e0209 */
[----:B------:R-:W-:Y:S02]  /*7080*/  IMAD.SHL.U32 R7, R2, 0x80, RZ ;  /* 0x0000008002077824 */ /* 0x000fe400078e00ff */
[----:B------:R-:W-:Y:S02]  /*7090*/  IMAD.MOV.U32 R13, RZ, RZ, RZ ;  /* 0x000000ffff0d7224 */ /* 0x000fe400078e00ff */
[----:B------:R-:W-:Y:S02]  /*70a0*/  IMAD.U32 R14, RZ, RZ, UR21 ;  /* 0x00000015ff0e7e24 */ /* 0x000fe4000f8e00ff */
[----:B------:R-:W-:Y:S02]  /*70b0*/  IMAD.MOV.U32 R2, RZ, RZ, R8 ;  /* 0x000000ffff027224 */ /* 0x000fe400078e0008 */
[----:B------:R-:W-:-:S02]  /*70c0*/  IMAD.MOV.U32 R4, RZ, RZ, R0 ;  /* 0x000000ffff047224 */ /* 0x000fc400078e0000 */
[----:B------:R-:W-:-:S07]  /*70d0*/  IMAD.SHL.U32 R6, R9, 0x10, RZ ;  /* 0x0000001009067824 */ /* 0x000fce00078e00ff */
.L_x_173:
[----:B------:R-:W0:Y:S01]  /*70e0*/  S2UR UR7, SR_CgaCtaId ;  /* 0x00000000000779c3 */ /* 0x000e220000008800 */
[----:B------:R-:W-:Y:S02]  /*70f0*/  MOV R12, 0x400 ;  /* 0x00000400000c7802 */ /* 0x000fe40000000f00 */
[----:B------:R-:W-:-:S05]  /*7100*/  SHF.L.U32 R3, R2, 0x1f, RZ ;  /* 0x0000001f02037819 */ /* 0x000fca00000006ff */
[----:B------:R-:W1:Y:S01]  /*7110*/  @!P3 LDC R5, c[0x0][0x500] ;  /* 0x00014000ff05bb82 */ /* 0x000e620000000800 */
[----:B0-----:R-:W-:-:S05]  /*7120*/  IMAD.U32 R9, RZ, RZ, UR7 ;  /* 0x00000007ff097e24 */ /* 0x001fca000f8e00ff */
[----:B------:R-:W-:-:S05]  /*7130*/  LEA R11, R9, R12, 0x18 ;  /* 0x0000000c090b7211 */ /* 0x000fca00078ec0ff */
[----:B------:R-:W-:-:S04]  /*7140*/  IMAD R12, R4, 0x8, R11 ;  /* 0x00000008040c7824 */ /* 0x000fc800078e020b */
[----:B------:R-:W0:Y:S02]  /*7150*/  SYNCS.PHASECHK.TRANS64.TRYWAIT P1, [R12+URZ+0x20], R3 ;  /* 0x000020030c0075a7 */ /* 0x000e24000802017f */
[----:B01----:R-:W-:Y:S05]  /*7160*/  @!P1 BRA `(.L_x_170) ;  /* 0x0000000c00f09947 */ /* 0x003fea0003800000 */
.L_x_192:
[----:B------:R-:W-:Y:S01]  /*7170*/  UPRMT UR7, UR13, 0x9910, URZ ;  /* 0x000099100d077896 */ /* 0x000fe2000800003f */
[----:B------:R1:W-:Y:S03]  /*7180*/  @!P3 SYNCS.ARRIVE.TRANS64 RZ, [R12+URZ], R5 ;  /* 0x000000050cffb9a7 */ /* 0x0003e6000800003f */
[----:B------:R-:W-:-:S06]  /*7190*/  UISETP.NE.AND UP0, UPT, UR7, 0x2, UPT ;  /* 0x000000020700788c */ /* 0x000fcc000bf05270 */
[----:B------:R-:W-:-:S13]  /*71a0*/  PLOP3.LUT P1, PT, PT, PT, UP0, 0x80, 0x0 ;  /* 0x000000000000781c */ /* 0x000fda0003f2f008 */
[----:B-1----:R-:W-:Y:S05]  /*71b0*/  @P1 BRA `(.L_x_171) ;  /* 0x0000000000041947 */ /* 0x002fea0003800000 */
[----:B------:R-:W-:Y:S01]  /*71c0*/  BPT.TRAP 0x1 ;  /* 0x000000040000795c */ /* 0x000fe20000300000 */
.L_x_171:
[----:B------:R-:W-:Y:S05]  /*71d0*/  @P0 BRA `(.L_x_172) ;  /* 0x0000000000040947 */ /* 0x000fea0003800000 */
[----:B------:R-:W-:Y:S01]  /*71e0*/  BPT.TRAP 0x1 ;  /* 0x000000040000795c */ /* 0x000fe20000300000 */
.L_x_172:
[----:B0-----:R-:W-:Y:S01]  /*71f0*/  IMAD R3, R4, 0x8, R9 ;  /* 0x0000000804037824 */ /* 0x001fe200078e0209 */
[----:B------:R-:W-:Y:S01]  /*7200*/  R2UR UR34, R13 ;  /* 0x000000000d2272ca */ /* 0x000fe200000e0000 */
[----:B------:R-:W-:Y:S01]  /*7210*/  VIADD R14, R14, 0xffffffff ;  /* 0xffffffff0e0e7836 */ /* 0x000fe20000000000 */
[----:B------:R-:W-:Y:S01]  /*7220*/  R2UR UR33, R12 ;  /* 0x000000000c2172ca */ /* 0x000fe200000e0000 */
[----:B------:R-:W-:Y:S01]  /*7230*/  IMAD.SHL.U32 R3, R3, 0x400, RZ ;  /* 0x0000040003037824 */ /* 0x000fe200078e00ff */
[----:B------:R-:W-:Y:S01]  /*7240*/  R2UR UR36, R19 ;  /* 0x00000000132472ca */ /* 0x000fe200000e0000 */
[----:B------:R-:W-:Y:S01]  /*7250*/  UIADD3 UR14, UP0, UR30, 0xf0, URZ ;  /* 0x000000f01e0e7890 */ /* 0x000fe2000ff1e03f */
[----:B------:R-:W-:Y:S01]  /*7260*/  R2UR UR35, R6 ;  /* 0x00000000062372ca */ /* 0x000fe200000e0000 */
[--C-:B------:R-:W-:Y:S01]  /*7270*/  IMAD R3, R3, 0x2, R11.reuse ;  /* 0x0000000203037824 */ /* 0x100fe200078e020b */
[----:B------:R-:W-:Y:S01]  /*7280*/  R2UR UR19, R7 ;  /* 0x00000000071372ca */ /* 0x000fe200000e0000 */
[----:B------:R-:W-:Y:S01]  /*7290*/  IMAD R11, R4, 0x8000, R11 ;  /* 0x00008000040b7824 */ /* 0x000fe200078e020b */
[----:B------:R-:W-:Y:S01]  /*72a0*/  UIADD3 UR42, UP1, UR30, 0x1f0, URZ ;  /* 0x000001f01e2a7890 */ /* 0x000fe2000ff3e03f */
[----:B------:R-:W-:Y:S01]  /*72b0*/  ISETP.GT.AND P2, PT, R14, 0x1, PT ;  /* 0x000000010e00780c */ /* 0x000fe20003f44270 */
[----:B------:R-:W-:Y:S01]  /*72c0*/  UIADD3.X UR15, URZ, UR31, URZ, UP0, !UPT ;  /* 0x0000001f3f0f7290 */ /* 0x000fe200087fe43f */
[----:B------:R-:W-:Y:S01]  /*72d0*/  R2UR UR24, R3 ;  /* 0x00000000031872ca */ /* 0x000fe200000e0000 */
[----:B------:R-:W-:Y:S01]  /*72e0*/  UIADD3 UR26, UR34, 0x40, URZ ;  /* 0x00000040221a7890 */ /* 0x000fe2000fffe03f */
[----:B------:R-:W-:Y:S01]  /*72f0*/  R2UR UR8, R11 ;  /* 0x000000000b0872ca */ /* 0x000fe200000e0000 */
[----:B------:R-:W-:Y:S01]  /*7300*/  UIADD3.X UR43, URZ, UR31, URZ, UP1, !UPT ;  /* 0x0000001f3f2b7290 */ /* 0x000fe20008ffe43f */
[----:B------:R-:W-:Y:S01]  /*7310*/  VIADD R4, R4, 0x1 ;  /* 0x0000000104047836 */ /* 0x000fe20000000000 */
[----:B------:R-:W-:Y:S01]  /*7320*/  UMOV UR7, 0xf0000 ;  /* 0x000f000000077882 */ /* 0x000fe20000000000 */
[----:B------:R-:W-:Y:S01]  /*7330*/  UMOV UR22, 0x0 ;  /* 0x0000000000167882 */ /* 0x000fe20000000000 */
[----:B------:R-:W-:Y:S01]  /*7340*/  UMOV UR23, 0x10000000 ;  /* 0x1000000000177882 */ /* 0x000fe20000000000 */
[----:B------:R-:W-:Y:S01]  /*7350*/  UMOV UR25, UR33 ;  /* 0x0000002100197c82 */ /* 0x000fe20008000000 */
[----:B------:R-:W-:Y:S01]  /*7360*/  ISETP.NE.AND P1, PT, R4, 0x4, PT ;  /* 0x000000040400780c */ /* 0x000fe20003f25270 */
[----:B------:R-:W-:Y:S01]  /*7370*/  UMOV UR28, UR36 ;  /* 0x00000024001c7c82 */ /* 0x000fe20008000000 */
[----:B------:R-:W-:Y:S01]  /*7380*/  UMOV UR27, UR35 ;  /* 0x00000023001b7c82 */ /* 0x000fe20008000000 */
[----:B------:R-:W-:Y:S01]  /*7390*/  UMOV UR17, UR33 ;  /* 0x0000002100117c82 */ /* 0x000fe20008000000 */
[----:B------:R-:W-:Y:S01]  /*73a0*/  UIADD3 UR32, UR24, 0x180, URZ ;  /* 0x0000018018207890 */ /* 0x000fe2000fffe03f */
[----:B------:R-:W-:Y:S01]  /*73b0*/  SEL R3, RZ, 0x1, P1 ;  /* 0x00000001ff037807 */ /* 0x000fe20000800000 */
[----:B------:R-:W-:Y:S01]  /*73c0*/  UIADD3 UR24, UR24, 0x2180, URZ ;  /* 0x0000218018187890 */ /* 0x000fe2000fffe03f */
[----:B------:R-:W-:Y:S01]  /*73d0*/  VIADD R13, R13, 0x80 ;  /* 0x000000800d0d7836 */ /* 0x000fe20000000000 */
[----:B------:R-:W-:Y:S01]  /*73e0*/  UIADD3 UR16, UR8, 0x10180, URZ ;  /* 0x0001018008107890 */ /* 0x000fe2000fffe03f */
[----:B------:R-:W-:Y:S01]  /*73f0*/  LOP3.LUT R2, R2, R3, RZ, 0x3c, !PT ;  /* 0x0000000302027212 */ /* 0x000fe200078e3cff */
[----:B------:R-:W-:Y:S01]  /*7400*/  UIADD3 UR8, UR8, 0x14180, URZ ;  /* 0x0001418008087890 */ /* 0x000fe2000fffe03f */
[----:B------:R-:W-:Y:S01]  /*7410*/  SEL R4, R4, RZ, P1 ;  /* 0x000000ff04047207 */ /* 0x000fe20000800000 */
[----:B------:R-:W-:Y:S01]  /*7420*/  UMOV UR18, UR34 ;  /* 0x0000002200127c82 */ /* 0x000fe20008000000 */
[----:B------:R-:W-:Y:S01]  /*7430*/  UMOV UR20, UR36 ;  /* 0x0000002400147c82 */ /* 0x000fe20008000000 */
[----:B------:R0:W-:Y:S01]  /*7440*/  UTMALDG.3D.MULTICAST [UR32], [UR14], UR7, desc[UR22] ;  /* 0x000016200e0073b4 */ /* 0x0001e20008011807 */
[----:B------:R-:W-:Y:S01]  /*7450*/  UMOV UR9, UR33 ;  /* 0x0000002100097c82 */ /* 0x000fe20008000000 */
[----:B------:R-:W-:Y:S01]  /*7460*/  UMOV UR11, UR19 ;  /* 0x00000013000b7c82 */ /* 0x000fe20008000000 */
[----:B------:R-:W-:Y:S01]  /*7470*/  UMOV UR12, UR36 ;  /* 0x00000024000c7c82 */ /* 0x000fe20008000000 */
[----:B------:R-:W-:Y:S01]  /*7480*/  UMOV UR10, UR26 ;  /* 0x0000001a000a7c82 */ /* 0x000fe20008000000 */
[----:B------:R0:W-:Y:S01]  /*7490*/  UTMALDG.3D.MULTICAST [UR24], [UR14], UR7, desc[UR22] ;  /* 0x000016180e0073b4 */ /* 0x0001e20008011807 */
[----:B------:R0:W-:Y:S01]  /*74a0*/  UTMALDG.3D [UR16], [UR42], desc[UR22] ;  /* 0x000016102a0075b4 */ /* 0x0001e20008011000 */
[----:B------:R0:W-:Y:S02]  /*74b0*/  UTMALDG.3D [UR8], [UR42], desc[UR22] ;  /* 0x000016082a0075b4 */ /* 0x0001e40008011000 */
[----:B0-----:R-:W-:Y:S05]  /*74c0*/  @P2 BRA `(.L_x_173) ;  /* 0xfffffffc00042947 */ /* 0x001fea000383ffff */
.L_x_169:
[----:B------:R-:W-:Y:S05]  /*74d0*/  BSYNC B1 ;  /* 0x0000000000017941 */ /* 0x000fea0003800000 */
.L_x_168:
[----:B------:R-:W-:Y:S01]  /*74e0*/  LOP3.LUT P4, RZ, R10, 0xff, RZ, 0xc0, !PT ;  /* 0x000000ff0aff7812 */ /* 0x000fe2000788c0ff */
[----:B------:R-:W-:Y:S01]  /*74f0*/  VIADD R0, R0, UR37 ;  /* 0x0000002500007c36 */ /* 0x000fe20008000000 */
[----:B------:R-:W-:Y:S01]  /*7500*/  ULDC.64 UR8, c[0x0][0x650] ;  /* 0x0001940000087ab9 */ /* 0x000fe20000000a00 */
[----:B------:R-:W-:Y:S01]  /*7510*/  IMAD.U32 R3, RZ, RZ, UR37 ;  /* 0x00000025ff037e24 */ /* 0x000fe2000f8e00ff */
[----:B------:R-:W-:Y:S01]  /*7520*/  BSSY B1, `(.L_x_174) ;  /* 0x000006f000017945 */ /* 0x000fe20003800000 */
[----:B------:R-:W-:Y:S01]  /*7530*/  IMAD.MOV.U32 R18, RZ, RZ, -0x1 ;  /* 0xffffffffff127424 */ /* 0x000fe200078e00ff */
[----:B------:R-:W-:Y:S01]  /*7540*/  SHF.R.U32.HI R2, RZ, 0x2, R0 ;  /* 0x00000002ff027819 */ /* 0x000fe20000011600 */
[----:B------:R-:W-:Y:S01]  /*7550*/  IMAD.MOV.U32 R19, RZ, RZ, -0x1 ;  /* 0xffffffffff137424 */ /* 0x000fe200078e00ff */
[----:B------:R-:W-:Y:S02]  /*7560*/  ISETP.GT.U32.AND P1, PT, R0, 0x3, PT ;  /* 0x000000030000780c */ /* 0x000fe40003f24070 */
[----:B------:R-:W-:-:S02]  /*7570*/  LOP3.LUT R2, R2, 0x1, RZ, 0xc0, !PT ;  /* 0x0000000102027812 */ /* 0x000fc400078ec0ff */
[C---:B------:R-:W-:Y:S01]  /*7580*/  ISETP.LT.U32.AND P1, PT, R3.reuse, 0x4, P1 ;  /* 0x000000040300780c */ /* 0x040fe20000f21070 */
[----:B------:R-:W0:Y:S01]  /*7590*/  @P4 S2R R9, SR_CgaCtaId ;  /* 0x0000000000094919 */ /* 0x000e220000008800 */
[----:B------:R-:W-:Y:S02]  /*75a0*/  @P4 MOV R4, 0x400 ;  /* 0x0000040000044802 */ /* 0x000fe40000000f00 */
[----:B------:R-:W-:Y:S02]  /*75b0*/  ISETP.NE.U32.AND P2, PT, R2, 0x1, PT ;  /* 0x000000010200780c */ /* 0x000fe40003f45070 */
[----:B------:R-:W-:Y:S02]  /*75c0*/  LOP3.LUT R0, R0, 0x3, RZ, 0xc0, !PT ;  /* 0x0000000300007812 */ /* 0x000fe400078ec0ff */
[----:B------:R-:W-:Y:S02]  /*75d0*/  ISETP.GT.U32.AND P2, PT, R3, 0x3, !P2 ;  /* 0x000000030300780c */ /* 0x000fe40005744070 */
[----:B------:R-:W-:-:S02]  /*75e0*/  SEL R3, RZ, 0x1, !P1 ;  /* 0x00000001ff037807 */ /* 0x000fc40004800000 */
[----:B------:R-:W-:Y:S02]  /*75f0*/  SEL R2, RZ, 0x1, !P2 ;  /* 0x00000001ff027807 */ /* 0x000fe40005000000 */
[----:B------:R-:W-:Y:S02]  /*7600*/  PRMT R10, RZ, 0x7610, R10 ;  /* 0x00007610ff0a7816 */ /* 0x000fe4000000000a */
[--C-:B------:R-:W-:Y:S01]  /*7610*/  LOP3.LUT R8, R2, R8, R3.reuse, 0x96, !PT ;  /* 0x0000000802087212 */ /* 0x100fe200078e9603 */
[----:B------:R-:W-:Y:S01]  /*7620*/  IMAD.MOV.U32 R2, RZ, RZ, -0x1 ;  /* 0xffffffffff027424 */ /* 0x000fe200078e00ff */
[----:B------:R-:W-:Y:S02]  /*7630*/  PRMT R3, RZ, 0x7610, R3 ;  /* 0x00007610ff037816 */ /* 0x000fe40000000003 */
[----:B0-----:R-:W-:-:S04]  /*7640*/  @P4 LEA R4, R9, R4, 0x18 ;  /* 0x0000000409044211 */ /* 0x001fc800078ec0ff */
[----:B------:R0:W-:Y:S01]  /*7650*/  @P4 SYNCS.ARRIVE.TRANS64.A1T0 RZ, [R4+URZ+0x78], RZ ;  /* 0x000078ff04ff49a7 */ /* 0x0001e2000810003f */
[----:B------:R-:W-:-:S04]  /*7660*/  IADD3 R16, P4, R16, UR52, RZ ;  /* 0x0000003410107c10 */ /* 0x000fc8000ff9e0ff */
[----:B------:R-:W-:Y:S02]  /*7670*/  IADD3.X R17, R17, UR39, RZ, P4, !PT ;  /* 0x0000002711117c10 */ /* 0x000fe4000a7fe4ff */
        /* <DEDUP_REMOVED lines=8> */
[----:B------:R-:W-:Y:S01]  /*7700*/  ULDC UR14, c[0x0][0x154] ;  /* 0x00005500000e7ab9 */ /* 0x000fe20000000800 */
[----:B------:R-:W-:Y:S01]  /*7710*/  IMAD.MOV.U32 R2, RZ, RZ, R16 ;  /* 0x000000ffff027224 */ /* 0x000fe200078e0010 */
[----:B------:R-:W-:Y:S01]  /*7720*/  ISETP.NE.AND.EX P1, PT, RZ, UR9, PT, P1 ;  /* 0x00000009ff007c0c */ /* 0x000fe2000bf25310 */
[----:B------:R-:W1:Y:S01]  /*7730*/  S2UR UR12, SR_CTAID.Y ;  /* 0x00000000000c79c3 */ /* 0x000e620000002600 */
[----:B0-----:R-:W-:-:S05]  /*7740*/  I2FP.F32.U32 R3, UR7 ;  /* 0x0000000700037c45 */ /* 0x001fca0008201000 */
[----:B------:R-:W-:Y:S01]  /*7750*/  FMUL R12, R3, UR10 ;  /* 0x0000000a030c7c20 */ /* 0x000fe20008400000 */
[----:B------:R-:W-:-:S05]  /*7760*/  IMAD.MOV.U32 R3, RZ, RZ, R17 ;  /* 0x000000ffff037224 */ /* 0x000fca00078e0011 */
[----:B------:R-:W-:Y:S05]  /*7770*/  @!P1 BRA `(.L_x_176) ;  /* 0x0000000000289947 */ /* 0x000fea0003800000 */
[----:B------:R-:W-:Y:S02]  /*7780*/  ULDC UR10, c[0x0][0x634] ;  /* 0x00018d00000a7ab9 */ /* 0x000fe40000000800 */
[----:B------:R-:W-:-:S05]  /*7790*/  IADD3 R7, P1, R16, UR10, RZ ;  /* 0x0000000a10077c10 */ /* 0x000fca000ff3e0ff */
[----:B------:R-:W-:-:S04]  /*77a0*/  IMAD.X R11, RZ, RZ, R17, P1 ;  /* 0x000000ffff0b7224 */ /* 0x000fc800008e0611 */
[----:B------:R-:W-:-:S04]  /*77b0*/  IMAD.WIDE.U32 R4, R11, UR8, RZ ;  /* 0x000000080b047c25 */ /* 0x000fc8000f8e00ff */
[----:B------:R-:W-:-:S04]  /*77c0*/  IMAD.WIDE.U32 R4, P1, R7, UR9, R4 ;  /* 0x0000000907047c25 */ /* 0x000fc8000f820004 */
[----:B------:R-:W-:-:S04]  /*77d0*/  IMAD.WIDE.U32 R6, R7, UR8, RZ ;  /* 0x0000000807067c25 */ /* 0x000fc8000f8e00ff */
[----:B------:R-:W-:Y:S01]  /*77e0*/  IMAD.X R3, RZ, RZ, RZ, P1 ;  /* 0x000000ffff037224 */ /* 0x000fe200008e06ff */
[----:B------:R-:W-:Y:S01]  /*77f0*/  IADD3 RZ, P1, R7, R4, RZ ;  /* 0x0000000407ff7210 */ /* 0x000fe20007f3e0ff */
[----:B------:R-:W-:-:S04]  /*7800*/  IMAD.MOV.U32 R2, RZ, RZ, R5 ;  /* 0x000000ffff027224 */ /* 0x000fc800078e0005 */
[----:B------:R-:W-:-:S08]  /*7810*/  IMAD.WIDE.U32.X R2, R11, UR9, R2, P1 ;  /* 0x000000090b027c25 */ /* 0x000fd000088e0402 */
.L_x_176:
[--C-:B------:R-:W-:Y:S01]  /*7820*/  SHF.R.U64 R19, R2, UR11, R3.reuse ;  /* 0x0000000b02137c19 */ /* 0x100fe20008001203 */
[----:B------:R-:W0:Y:S01]  /*7830*/  F2I.U32.TRUNC.NTZ R12, R12 ;  /* 0x0000000c000c7305 */ /* 0x000e22000020f000 */
[----:B------:R-:W-:Y:S01]  /*7840*/  SHF.R.U32.HI R2, RZ, UR11, R3 ;  /* 0x0000000bff027c19 */ /* 0x000fe20008011603 */
[----:B------:R-:W-:Y:S01]  /*7850*/  ULDC.64 UR8, c[0x0][0x620] ;  /* 0x0001880000087ab9 */ /* 0x000fe20000000a00 */
[----:B------:R-:W-:Y:S01]  /*7860*/  IADD3 R5, P1, RZ, -R19, RZ ;  /* 0x80000013ff057210 */ /* 0x000fe20007f3e0ff */
[----:B------:R-:W3:Y:S01]  /*7870*/  LDC R11, c[0x0][0x610] ;  /* 0x00018400ff0b7b82 */ /* 0x000ee20000000800 */
[----:B-1----:R-:W-:Y:S01]  /*7880*/  I2FP.F32.U32 R4, UR12 ;  /* 0x0000000c00047c45 */ /* 0x002fe20008201000 */
[----:B------:R-:W-:Y:S01]  /*7890*/  ULDC UR11, c[0x0][0x658] ;  /* 0x00019600000b7ab9 */ /* 0x000fe20000000800 */
[----:B------:R-:W-:Y:S01]  /*78a0*/  ULDC UR16, c[0x0][0x648] ;  /* 0x0001920000107ab9 */ /* 0x000fe20000000800 */
[----:B------:R-:W-:Y:S02]  /*78b0*/  IMAD.X R2, RZ, RZ, ~R2, P1 ;  /* 0x000000ffff027224 */ /* 0x000fe400008e0e02 */
[----:B------:R-:W-:Y:S01]  /*78c0*/  FMUL R6, R4, UR14 ;  /* 0x0000000e04067c20 */ /* 0x000fe20008400000 */
[----:B------:R-:W-:Y:S01]  /*78d0*/  ULDC.64 UR14, c[0x0][0x640] ;  /* 0x00019000000e7ab9 */ /* 0x000fe20000000a00 */
[----:B------:R-:W-:Y:S01]  /*78e0*/  IMAD R4, R2, UR8, RZ ;  /* 0x0000000802047c24 */ /* 0x000fe2000f8e02ff */
[----:B------:R-:W-:Y:S01]  /*78f0*/  ISETP.NE.U32.AND P1, PT, RZ, UR14, PT ;  /* 0x0000000eff007c0c */ /* 0x000fe2000bf25070 */
[C---:B------:R-:W-:Y:S01]  /*7900*/  IMAD.WIDE.U32 R2, R5.reuse, UR8, R16 ;  /* 0x0000000805027c25 */ /* 0x040fe2000f8e0010 */
[----:B0-----:R-:W-:Y:S01]  /*7910*/  R2UR UR8, R12 ;  /* 0x000000000c0872ca */ /* 0x001fe200000e0000 */
[----:B------:R-:W0:Y:S01]  /*7920*/  F2I.U32.TRUNC.NTZ R6, R6 ;  /* 0x0000000600067305 */ /* 0x000e22000020f000 */
[----:B------:R-:W-:Y:S01]  /*7930*/  ISETP.NE.AND.EX P1, PT, RZ, UR15, PT, P1 ;  /* 0x0000000fff007c0c */ /* 0x000fe2000bf25310 */
[----:B------:R-:W-:Y:S01]  /*7940*/  IMAD R5, R5, UR9, R4 ;  /* 0x0000000905057c24 */ /* 0x000fe2000f8e0204 */
[----:B------:R-:W-:-:S03]  /*7950*/  ULDC UR9, c[0x0][0x618] ;  /* 0x0001860000097ab9 */ /* 0x000fc60000000800 */
[----:B------:R-:W-:-:S05]  /*7960*/  IMAD.IADD R3, R3, 0x1, R5 ;  /* 0x0000000103037824 */ /* 0x000fca00078e0205 */
[--C-:B------:R-:W-:Y:S02]  /*7970*/  SHF.R.U64 R12, R2, UR9, R3.reuse ;  /* 0x00000009020c7c19 */ /* 0x100fe40008001203 */
[----:B------:R-:W-:Y:S01]  /*7980*/  SHF.R.U32.HI R3, RZ, UR9, R3 ;  /* 0x00000009ff037c19 */ /* 0x000fe20008011603 */
[----:B------:R-:W-:Y:S01]  /*7990*/  ULDC UR9, c[0x0][0x608] ;  /* 0x0001820000097ab9 */ /* 0x000fe20000000800 */
[----:B0-----:R-:W-:Y:S02]  /*79a0*/  R2UR UR10, R6 ;  /* 0x00000000060a72ca */ /* 0x001fe400000e0000 */
[--C-:B------:R-:W-:Y:S02]  /*79b0*/  SHF.R.U64 R14, R12, UR9, R3.reuse ;  /* 0x000000090c0e7c19 */ /* 0x100fe40008001203 */
[----:B------:R-:W-:Y:S01]  /*79c0*/  SHF.R.U32.HI R3, RZ, UR9, R3 ;  /* 0x00000009ff037c19 */ /* 0x000fe20008011603 */
[----:B------:R-:W-:-:S03]  /*79d0*/  UIADD3 UR9, -UR8, URZ, URZ ;  /* 0x0000003f08097290 */ /* 0x000fc6000fffe13f */
[--C-:B------:R-:W-:Y:S01]  /*79e0*/  SHF.R.U64 R18, R14, UR11, R3.reuse ;  /* 0x0000000b0e127c19 */ /* 0x100fe20008001203 */
[----:B------:R-:W-:Y:S01]  /*79f0*/  ULDC UR8, c[0x0][0x144] ;  /* 0x0000510000087ab9 */ /* 0x000fe20000000800 */
[----:B------:R-:W-:-:S03]  /*7a00*/  SHF.R.U32.HI R3, RZ, UR11, R3 ;  /* 0x0000000bff037c19 */ /* 0x000fc60008011603 */
[----:B------:R-:W-:Y:S01]  /*7a10*/  IMAD.MOV.U32 R2, RZ, RZ, R18 ;  /* 0x000000ffff027224 */ /* 0x000fe200078e0012 */
[----:B------:R-:W-:Y:S06]  /*7a20*/  @!P1 BRA `(.L_x_177) ;  /* 0x0000000000289947 */ /* 0x000fec0003800000 */
        /* <DEDUP_REMOVED lines=10> */
.L_x_177:
[----:B------:R-:W-:Y:S01]  /*7ad0*/  UISETP.NE.AND UP0, UPT, UR38, URZ, UPT ;  /* 0x0000003f2600728c */ /* 0x000fe2000bf05270 */
[----:B------:R-:W-:Y:S01]  /*7ae0*/  SHF.R.U64 R3, R2, UR16, R3 ;  /* 0x0000001002037c19 */ /* 0x000fe20008001203 */
[----:B------:R-:W-:Y:S01]  /*7af0*/  UIADD3 UR10, -UR10, URZ, URZ ;  /* 0x0000003f0a0a7290 */ /* 0x000fe2000fffe13f */
[----:B------:R-:W-:Y:S01]  /*7b00*/  LOP3.LUT R2, R14, UR6, RZ, 0xc0, !PT ;  /* 0x000000060e027c12 */ /* 0x000fe2000f8ec0ff */
[----:B------:R-:W-:Y:S02]  /*7b10*/  UIMAD UR7, UR8, UR9, UR7 ;  /* 0x00000009080772a4 */ /* 0x000fe4000f8e0207 */
[----:B------:R-:W-:Y:S01]  /*7b20*/  IMAD.MOV R5, RZ, RZ, -R3 ;  /* 0x000000ffff057224 */ /* 0x000fe200078e0a03 */
[----:B------:R-:W-:Y:S01]  /*7b30*/  ULDC UR8, c[0x0][0x148] ;  /* 0x0000520000087ab9 */ /* 0x000fe20000000800 */
[----:B------:R-:W-:Y:S01]  /*7b40*/  IMAD R4, R3, UR5, R2 ;  /* 0x0000000503047c24 */ /* 0x000fe2000f8e0202 */
[----:B------:R-:W-:Y:S02]  /*7b50*/  LOP3.LUT R3, R12, UR4, RZ, 0xc0, !PT ;  /* 0x000000040c037c12 */ /* 0x000fe4000f8ec0ff */
[----:B------:R-:W-:Y:S01]  /*7b60*/  @UP0 UIMAD UR7, UR8, UR10, UR12 ;  /* 0x0000000a080702a4 */ /* 0x000fe2000f8e020c */
[----:B------:R-:W-:-:S02]  /*7b70*/  PLOP3.LUT P1, PT, PT, PT, UP0, 0x80, 0x0 ;  /* 0x000000000000781c */ /* 0x000fc40003f2f008 */
[----:B------:R-:W-:Y:S02]  /*7b80*/  ULDC UR8, c[0x0][0x638] ;  /* 0x00018e0000087ab9 */ /* 0x000fe40000000800 */
[----:B------:R-:W-:Y:S02]  /*7b90*/  IMAD R2, R5, UR8, R18 ;  /* 0x0000000805027c24 */ /* 0x000fe4000f8e0212 */
[----:B---3--:R-:W-:Y:S01]  /*7ba0*/  IMAD R11, R4, R11, UR7 ;  /* 0x00000007040b7e24 */ /* 0x008fe2000f8e020b */
[----:B------:R-:W-:Y:S01]  /*7bb0*/  ULDC UR7, c[0x0][0x600] ;  /* 0x0001800000077ab9 */ /* 0x000fe20000000800 */
[----:B------:R-:W-:Y:S02]  /*7bc0*/  IMAD.MOV.U32 R4, RZ, RZ, 0x1 ;  /* 0x00000001ff047424 */ /* 0x000fe400078e00ff */
[----:B------:R-:W-:-:S03]  /*7bd0*/  IMAD R18, R2, UR7, R3 ;  /* 0x0000000702127c24 */ /* 0x000fc6000f8e0203 */
[----:B------:R-:W-:Y:S02]  /*7be0*/  PRMT R3, R4, 0x7610, R3 ;  /* 0x0000761004037816 */ /* 0x000fe40000000003 */
[----:B------:R-:W-:Y:S02]  /*7bf0*/  SEL R2, R18, R11, !P1 ;  /* 0x0000000b12027207 */ /* 0x000fe40004800000 */
[----:B------:R-:W-:-:S07]  /*7c00*/  SEL R18, R11, R18, !P1 ;  /* 0x000000120b127207 */ /* 0x000fce0004800000 */
.L_x_175:
[----:B------:R-:W-:Y:S05]  /*7c10*/  BSYNC B1 ;  /* 0x0000000000017941 */ /* 0x000fea0003800000 */
.L_x_174:
[----:B------:R-:W-:-:S13]  /*7c20*/  LOP3.LUT P1, RZ, R3, 0xff, RZ, 0xc0, !PT ;  /* 0x000000ff03ff7812 */ /* 0x000fda000782c0ff */
[----:B------:R-:W-:Y:S05]  /*7c30*/  @P1 BRA `(.L_x_178) ;  /* 0xfffffff000f01947 */ /* 0x000fea000383ffff */
[----:B------:R-:W-:Y:S05]  /*7c40*/  BSYNC B0 ;  /* 0x0000000000007941 */ /* 0x000fea0003800000 */
.L_x_166:
[----:B------:R-:W-:-:S03]  /*7c50*/  UMOV UR7, 0xffffffff ;  /* 0xffffffff00077882 */ /* 0x000fc60000000000 */
[----:B------:R-:W-:Y:S05]  /*7c60*/  BRA.DIV UR7, `(.L_x_179) ;  /* 0x0000000607447947 */ /* 0x000fea000b800000 */
[----:B------:R-:W-:-:S13]  /*7c70*/  ELECT P6, URZ, PT ;  /* 0x00000000003f782f */ /* 0x000fda00038c0000 */
.L_x_195:
[----:B------:R-:W-:Y:S04]  /*7c80*/  BSSY B0, `(.L_x_180) ;  /* 0x000002c000007945 */ /* 0x000fe80003800000 */
[----:B------:R-:W-:Y:S05]  /*7c90*/  @!P6 BRA `(.L_x_181) ;  /* 0x0000000000a8e947 */ /* 0x000fea0003800000 */
[----:B------:R-:W-:-:S04]  /*7ca0*/  ULOP3.LUT UR7, UR40, 0x2, URZ, 0xfc, !UPT ;  /* 0x0000000228077892 */ /* 0x000fc8000f8efc3f */
[----:B------:R-:W-:-:S06]  /*7cb0*/  UISETP.NE.AND UP0, UPT, UR7, 0x3, UPT ;  /* 0x000000030700788c */ /* 0x000fcc000bf05270 */
[----:B------:R-:W-:-:S13]  /*7cc0*/  PLOP3.LUT P0, PT, PT, PT, UP0, 0x80, 0x0 ;  /* 0x000000000000781c */ /* 0x000fda0003f0f008 */
[----:B------:R-:W-:Y:S05]  /*7cd0*/  @!P0 BRA `(.L_x_182) ;  /* 0x0000000000048947 */ /* 0x000fea0003800000 */
[----:B------:R-:W-:Y:S01]  /*7ce0*/  BPT.TRAP 0x1 ;  /* 0x000000040000795c */ /* 0x000fe20000300000 */
.L_x_182:
[----:B------:R-:W0:Y:S01]  /*7cf0*/  S2R R3, SR_CgaCtaId ;  /* 0x0000000000037919 */ /* 0x000e220000008800 */
[----:B------:R-:W-:-:S04]  /*7d00*/  MOV R2, 0x400 ;  /* 0x0000040000027802 */ /* 0x000fc80000000f00 */
[----:B0-----:R-:W-:Y:S02]  /*7d10*/  LEA R3, R3, R2, 0x18 ;  /* 0x0000000203037211 */ /* 0x001fe400078ec0ff */
[----:B------:R-:W-:-:S03]  /*7d20*/  SHF.L.U32 R2, R8, 0x1f, RZ ;  /* 0x0000001f08027819 */ /* 0x000fc600000006ff */
[----:B------:R-:W-:-:S04]  /*7d30*/  VIADD R3, R3, 0x20 ;  /* 0x0000002003037836 */ /* 0x000fc80000000000 */
[C---:B------:R-:W-:Y:S02]  /*7d40*/  IMAD R7, R0.reuse, 0x8, R3 ;  /* 0x0000000800077824 */ /* 0x040fe400078e0203 */
[----:B------:R-:W-:Y:S02]  /*7d50*/  VIADD R0, R0, 0x1 ;  /* 0x0000000100007836 */ /* 0x000fe40000000000 */
[----:B------:R-:W0:Y:S03]  /*7d60*/  SYNCS.PHASECHK.TRANS64.TRYWAIT P0, [R7+URZ], R2 ;  /* 0x00000002070075a7 */ /* 0x000e26000800017f */
[----:B------:R-:W-:-:S04]  /*7d70*/  ISETP.NE.AND P1, PT, R0, 0x4, PT ;  /* 0x000000040000780c */ /* 0x000fc80003f25270 */
[----:B------:R-:W-:Y:S02]  /*7d80*/  SEL R5, RZ, 0x1, P1 ;  /* 0x00000001ff057807 */ /* 0x000fe40000800000 */
[----:B------:R-:W-:Y:S02]  /*7d90*/  SEL R0, R0, RZ, P1 ;  /* 0x000000ff00007207 */ /* 0x000fe40000800000 */
[----:B------:R-:W-:-:S03]  /*7da0*/  LOP3.LUT R5, R8, R5, RZ, 0x3c, !PT ;  /* 0x0000000508057212 */ /* 0x000fc600078e3cff */
[----:B------:R-:W-:Y:S01]  /*7db0*/  IMAD R9, R0, 0x8, R3 ;  /* 0x0000000800097824 */ /* 0x000fe200078e0203 */
[----:B------:R-:W-:Y:S01]  /*7dc0*/  SHF.L.U32 R4, R5, 0x1f, RZ ;  /* 0x0000001f05047819 */ /* 0x000fe200000006ff */
[----:B0-----:R-:W-:Y:S06]  /*7dd0*/  @!P0 BRA `(.L_x_183) ;  /* 0x0000000400088947 */ /* 0x001fec0003800000 */
.L_x_196:
[----:B------:R-:W1:Y:S01]  /*7de0*/  SYNCS.PHASECHK.TRANS64.TRYWAIT P0, [R9+URZ], R4 ;  /* 0x00000004090075a7 */ /* 0x000e62000800017f */
[----:B------:R-:W-:-:S05]  /*7df0*/  VIADD R0, R0, 0x1 ;  /* 0x0000000100007836 */ /* 0x000fca0000000000 */
[----:B------:R-:W-:-:S04]  /*7e00*/  ISETP.NE.AND P1, PT, R0, 0x4, PT ;  /* 0x000000040000780c */ /* 0x000fc80003f25270 */
[----:B0-----:R-:W-:Y:S02]  /*7e10*/  SEL R2, RZ, 0x1, P1 ;  /* 0x00000001ff027807 */ /* 0x001fe40000800000 */
[----:B------:R-:W-:Y:S02]  /*7e20*/  SEL R0, R0, RZ, P1 ;  /* 0x000000ff00007207 */ /* 0x000fe40000800000 */
[----:B------:R-:W-:-:S03]  /*7e30*/  LOP3.LUT R7, R5, R2, RZ, 0x3c, !PT ;  /* 0x0000000205077212 */ /* 0x000fc600078e3cff */
[----:B------:R-:W-:Y:S01]  /*7e40*/  IMAD R6, R0, 0x8, R3 ;  /* 0x0000000800067824 */ /* 0x000fe200078e0203 */
[----:B------:R-:W-:Y:S01]  /*7e50*/  SHF.L.U32 R5, R7, 0x1f, RZ ;  /* 0x0000001f07057819 */ /* 0x000fe200000006ff */
[----:B-1----:R-:W-:Y:S06]  /*7e60*/  @!P0 BRA `(.L_x_184) ;  /* 0x0000000000f88947 */ /* 0x002fec0003800000 */
.L_x_197:
[----:B------:R-:W1:Y:S01]  /*7e70*/  SYNCS.PHASECHK.TRANS64.TRYWAIT P0, [R6+URZ], R5 ;  /* 0x00000005060075a7 */ /* 0x000e62000800017f */
[----:B------:R-:W-:-:S05]  /*7e80*/  VIADD R0, R0, 0x1 ;  /* 0x0000000100007836 */ /* 0x000fca0000000000 */
[----:B------:R-:W-:-:S04]  /*7e90*/  ISETP.NE.AND P1, PT, R0, 0x4, PT ;  /* 0x000000040000780c */ /* 0x000fc80003f25270 */
[----:B------:R-:W-:Y:S02]  /*7ea0*/  SEL R2, RZ, 0x1, P1 ;  /* 0x00000001ff027807 */ /* 0x000fe40000800000 */
[----:B------:R-:W-:Y:S02]  /*7eb0*/  SEL R0, R0, RZ, P1 ;  /* 0x000000ff00007207 */ /* 0x000fe40000800000 */
[----:B------:R-:W-:Y:S01]  /*7ec0*/  LOP3.LUT R2, R7, R2, RZ, 0x3c, !PT ;  /* 0x0000000207027212 */ /* 0x000fe200078e3cff */
[----:B-1----:R-:W-:Y:S06]  /*7ed0*/  @!P0 BRA `(.L_x_185) ;  /* 0x0000000000f08947 */ /* 0x002fec0003800000 */
.L_x_198:
[----:B------:R-:W-:Y:S01]  /*7ee0*/  IMAD R3, R0, 0x8, R3 ;  /* 0x0000000800037824 */ /* 0x000fe200078e0203 */
[----:B------:R-:W-:-:S07]  /*7ef0*/  SHF.L.U32 R0, R2, 0x1f, RZ ;  /* 0x0000001f02007819 */ /* 0x000fce00000006ff */
.L_x_186:
[----:B---3--:R3:W4:Y:S02]  /*7f00*/  SYNCS.PHASECHK.TRANS64.TRYWAIT P0, [R3+URZ], R0 ;  /* 0x00000000030075a7 */ /* 0x008724000800017f */
[----:B----4-:R-:W-:Y:S05]  /*7f10*/  @!P0 NANOSLEEP.SYNCS 0x989680 ;  /* 0x009896800000895d */ /* 0x010fea0003900000 */
[----:B------:R-:W4:Y:S02]  /*7f20*/  @!P0 SYNCS.PHASECHK.TRANS64 P0, [R3+URZ], R0 ;  /* 0x00000000030085a7 */ /* 0x000f24000800007f */
[----:B----4-:R-:W-:Y:S05]  /*7f30*/  @!P0 BRA `(.L_x_186) ;  /* 0xfffffffc00f08947 */ /* 0x010fea000383ffff */
.L_x_181:
[----:B------:R-:W-:Y:S05]  /*7f40*/  BSYNC B0 ;  /* 0x0000000000007941 */ /* 0x000fea0003800000 */
.L_x_180:
[----:B------:R-:W-:Y:S05]  /*7f50*/  EXIT ;  /* 0x000000000000794d */ /* 0x000fea0003800000 */
.L_x_18:
[----:B0-----:R0:W1:Y:S02]  /*7f60*/  SYNCS.PHASECHK.TRANS64.TRYWAIT P0, [R96+URZ+-0x8], R3 ;  /* 0xfffff803600075a7 */ /* 0x001064000800017f */
[----:B-1----:R-:W-:Y:S05]  /*7f70*/  @!P0 NANOSLEEP.SYNCS 0x989680 ;  /* 0x009896800000895d */ /* 0x002fea0003900000 */
[----:B------:R-:W1:Y:S02]  /*7f80*/  @!P0 SYNCS.PHASECHK.TRANS64 P0, [R96+URZ+-0x8], R3 ;  /* 0xfffff803600085a7 */ /* 0x000e64000800007f */
[----:B-1----:R-:W-:Y:S05]  /*7f90*/  @!P0 BRA `(.L_x_18) ;  /* 0xfffffffc00f08947 */ /* 0x002fea000383ffff */
[----:B------:R-:W-:Y:S05]  /*7fa0*/  BRA `(.L_x_187) ;  /* 0xffffff98001c7947 */ /* 0x000fea000383ffff */
.L_x_23:
[----:B-1----:R1:W2:Y:S02]  /*7fb0*/  SYNCS.PHASECHK.TRANS64.TRYWAIT P1, [R3+URZ], R0 ;  /* 0x00000000030075a7 */ /* 0x0022a4000802017f */
[----:B--2---:R-:W-:Y:S05]  /*7fc0*/  @!P1 NANOSLEEP.SYNCS 0x989680 ;  /* 0x009896800000995d */ /* 0x004fea0003900000 */
[----:B------:R-:W2:Y:S02]  /*7fd0*/  @!P1 SYNCS.PHASECHK.TRANS64 P1, [R3+URZ], R0 ;  /* 0x00000000030095a7 */ /* 0x000ea4000802007f */
[----:B--2---:R-:W-:Y:S05]  /*7fe0*/  @!P1 BRA `(.L_x_23) ;  /* 0xfffffffc00f09947 */ /* 0x004fea000383ffff */
[----:B------:R-:W-:Y:S05]  /*7ff0*/  BRA `(.L_x_22) ;  /* 0xffffff9800947947 */ /* 0x000fea000383ffff */
.L_x_28:
[----:B-1----:R-:W-:-:S04]  /*8000*/  IMAD.U32 R5, RZ, RZ, UR4 ;  /* 0x00000004ff057e24 */ /* 0x002fc8000f8e00ff */
[----:B------:R1:W2:Y:S03]  /*8010*/  SYNCS.PHASECHK.TRANS64.TRYWAIT P1, [R5+URZ], R4 ;  /* 0x00000004050075a7 */ /* 0x0002a6000802017f */
[----:B--2---:R-:W-:Y:S05]  /*8020*/  @!P1 NANOSLEEP.SYNCS 0x989680 ;  /* 0x009896800000995d */ /* 0x004fea0003900000 */
[----:B------:R-:W2:Y:S02]  /*8030*/  @!P1 SYNCS.PHASECHK.TRANS64 P1, [R5+URZ], R4 ;  /* 0x00000004050095a7 */ /* 0x000ea4000802007f */
[----:B--2---:R-:W-:Y:S05]  /*8040*/  @!P1 BRA `(.L_x_28) ;  /* 0xfffffffc00ec9947 */ /* 0x004fea000383ffff */
[----:B------:R-:W-:Y:S05]  /*8050*/  BRA `(.L_x_27) ;  /* 0xffffff9c00d47947 */ /* 0x000fea000383ffff */
.L_x_34:
[----:B0-----:R0:W1:Y:S02]  /*8060*/  SYNCS.PHASECHK.TRANS64.TRYWAIT P0, [R96+URZ+0x8], R3 ;  /* 0x00000803600075a7 */ /* 0x001064000800017f */
[----:B-1----:R-:W-:Y:S05]  /*8070*/  @!P0 NANOSLEEP.SYNCS 0x989680 ;  /* 0x009896800000895d */ /* 0x002fea0003900000 */
[----:B------:R-:W1:Y:S02]  /*8080*/  @!P0 SYNCS.PHASECHK.TRANS64 P0, [R96+URZ+0x8], R3 ;  /* 0x00000803600085a7 */ /* 0x000e64000800007f */
[----:B-1----:R-:W-:Y:S05]  /*8090*/  @!P0 BRA `(.L_x_34) ;  /* 0xfffffffc00f08947 */ /* 0x002fea000383ffff */
[----:B------:R-:W-:Y:S05]  /*80a0*/  BRA `(.L_x_188) ;  /* 0xffffffa400607947 */ /* 0x000fea000383ffff */
.L_x_167:
[----:B------:R-:W-:Y:S01]  /*80b0*/  BSSY B1, `(.L_x_189) ;  /* 0x0000006000017945 */ /* 0x000fe20003800000 */
[----:B------:R-:W-:-:S07]  /*80c0*/  IMAD.MOV.U32 R15, RZ, RZ, -0x1 ;  /* 0xffffffffff0f7424 */ /* 0x000fce00078e00ff */
[----:B--2---:R-:W-:Y:S05]  /*80d0*/  WARPSYNC.COLLECTIVE R15, `(.L_x_190) ;  /* 0x000000000f0c7348 */ /* 0x004fea0003c00000 */
[----:B------:R-:W-:Y:S02]  /*80e0*/  ELECT P6, UR62, PT ;  /* 0x00000000003e782f */ /* 0x000fe400038c0000 */
[----:B------:R-:W-:Y:S01]  /*80f0*/  MOV R14, UR62 ;  /* 0x0000003e000e7c02 */ /* 0x000fe20008000f00 */
[----:B--2---:R-:W-:Y:S10]  /*8100*/  ENDCOLLECTIVE ;  /* 0x000000000000791b */ /* 0x004ff40003800000 */
.L_x_190:
[----:B------:R-:W-:Y:S05]  /*8110*/  BSYNC B1 ;  /* 0x0000000000017941 */ /* 0x000fea0003800000 */
.L_x_189:
[----:B------:R-:W-:Y:S05]  /*8120*/  BRA `(.L_x_191) ;  /* 0xffffffec00c07947 */ /* 0x000fea000383ffff */
.L_x_170:
[----:B0-----:R0:W1:Y:S02]  /*8130*/  SYNCS.PHASECHK.TRANS64.TRYWAIT P1, [R12+URZ+0x20], R3 ;  /* 0x000020030c0075a7 */ /* 0x001064000802017f */
[----:B-1----:R-:W-:Y:S05]  /*8140*/  @!P1 NANOSLEEP.SYNCS 0x989680 ;  /* 0x009896800000995d */ /* 0x002fea0003900000 */
[----:B------:R-:W1:Y:S02]  /*8150*/  @!P1 SYNCS.PHASECHK.TRANS64 P1, [R12+URZ+0x20], R3 ;  /* 0x000020030c0095a7 */ /* 0x000e64000802007f */
[----:B-1----:R-:W-:Y:S05]  /*8160*/  @!P1 BRA `(.L_x_170) ;  /* 0xfffffffc00f09947 */ /* 0x002fea000383ffff */
[----:B------:R-:W-:Y:S05]  /*8170*/  BRA `(.L_x_192) ;  /* 0xffffffec00fc7947 */ /* 0x000fea000383ffff */
.L_x_179:
[----:B------:R-:W-:Y:S01]  /*8180*/  BSSY B0, `(.L_x_193) ;  /* 0x0000006000007945 */ /* 0x000fe20003800000 */
[----:B------:R-:W-:-:S07]  /*8190*/  IMAD.MOV.U32 R15, RZ, RZ, -0x1 ;  /* 0xffffffffff0f7424 */ /* 0x000fce00078e00ff */
[----:B--2---:R-:W-:Y:S05]  /*81a0*/  WARPSYNC.COLLECTIVE R15, `(.L_x_194) ;  /* 0x000000000f0c7348 */ /* 0x004fea0003c00000 */
[----:B------:R-:W-:Y:S02]  /*81b0*/  ELECT P6, UR62, PT ;  /* 0x00000000003e782f */ /* 0x000fe400038c0000 */
[----:B------:R-:W-:Y:S01]  /*81c0*/  MOV R14, UR62 ;  /* 0x0000003e000e7c02 */ /* 0x000fe20008000f00 */
[----:B--2---:R-:W-:Y:S10]  /*81d0*/  ENDCOLLECTIVE ;  /* 0x000000000000791b */ /* 0x004ff40003800000 */
.L_x_194:
[----:B------:R-:W-:Y:S05]  /*81e0*/  BSYNC B0 ;  /* 0x0000000000007941 */ /* 0x000fea0003800000 */
.L_x_193:
[----:B------:R-:W-:Y:S05]  /*81f0*/  BRA `(.L_x_195) ;  /* 0xfffffff800a07947 */ /* 0x000fea000383ffff */
.L_x_183:
[----:B0-----:R0:W1:Y:S02]  /*8200*/  SYNCS.PHASECHK.TRANS64.TRYWAIT P0, [R7+URZ], R2 ;  /* 0x00000002070075a7 */ /* 0x001064000800017f */
[----:B-1----:R-:W-:Y:S05]  /*8210*/  @!P0 NANOSLEEP.SYNCS 0x989680 ;  /* 0x009896800000895d */ /* 0x002fea0003900000 */
[----:B------:R-:W1:Y:S02]  /*8220*/  @!P0 SYNCS.PHASECHK.TRANS64 P0, [R7+URZ], R2 ;  /* 0x00000002070085a7 */ /* 0x000e64000800007f */
[----:B-1----:R-:W-:Y:S05]  /*8230*/  @!P0 BRA `(.L_x_183) ;  /* 0xfffffffc00f08947 */ /* 0x002fea000383ffff */
[----:B------:R-:W-:Y:S05]  /*8240*/  BRA `(.L_x_196) ;  /* 0xfffffff800e47947 */ /* 0x000fea000383ffff */
.L_x_184:
[----:B0-----:R0:W1:Y:S02]  /*8250*/  SYNCS.PHASECHK.TRANS64.TRYWAIT P0, [R9+URZ], R4 ;  /* 0x00000004090075a7 */ /* 0x001064000800017f */
[----:B-1----:R-:W-:Y:S05]  /*8260*/  @!P0 NANOSLEEP.SYNCS 0x989680 ;  /* 0x009896800000895d */ /* 0x002fea0003900000 */
[----:B------:R-:W1:Y:S02]  /*8270*/  @!P0 SYNCS.PHASECHK.TRANS64 P0, [R9+URZ], R4 ;  /* 0x00000004090085a7 */ /* 0x000e64000800007f */
[----:B-1----:R-:W-:Y:S05]  /*8280*/  @!P0 BRA `(.L_x_184) ;  /* 0xfffffffc00f08947 */ /* 0x002fea000383ffff */
[----:B------:R-:W-:Y:S05]  /*8290*/  BRA `(.L_x_197) ;  /* 0xfffffff800f47947 */ /* 0x000fea000383ffff */
.L_x_185:
[----:B-1----:R1:W3:Y:S02]  /*82a0*/  SYNCS.PHASECHK.TRANS64.TRYWAIT P0, [R6+URZ], R5 ;  /* 0x00000005060075a7 */ /* 0x0022e4000800017f */
[----:B---3--:R-:W-:Y:S05]  /*82b0*/  @!P0 NANOSLEEP.SYNCS 0x989680 ;  /* 0x009896800000895d */ /* 0x008fea0003900000 */
[----:B------:R-:W3:Y:S02]  /*82c0*/  @!P0 SYNCS.PHASECHK.TRANS64 P0, [R6+URZ], R5 ;  /* 0x00000005060085a7 */ /* 0x000ee4000800007f */
[----:B---3--:R-:W-:Y:S05]  /*82d0*/  @!P0 BRA `(.L_x_185) ;  /* 0xfffffffc00f08947 */ /* 0x008fea000383ffff */
[----:B------:R-:W-:Y:S05]  /*82e0*/  BRA `(.L_x_198) ;  /* 0xfffffff800fc7947 */ /* 0x000fea000383ffff */
.L_x_199:
[----:B------:R-:W-:-:S00]  /*82f0*/  BRA `(.L_x_199) ;  /* 0xfffffffc00fc7947 */ /* 0x000fc0000383ffff */
[----:B------:R-:W-:-:S00]  /*8300*/  NOP ;  /* 0x0000000000007918 */ /* 0x000fc00000000000 */
[----:B------:R-:W-:-:S00]  /*8310*/  NOP ;  /* 0x0000000000007918 */ /* 0x000fc00000000000 */
[----:B------:R-:W-:-:S00]  /*8320*/  NOP ;  /* 0x0000000000007918 */ /* 0x000fc00000000000 */
[----:B------:R-:W-:-:S00]  /*8330*/  NOP ;  /* 0x0000000000007918 */ /* 0x000fc00000000000 */
[----:B------:R-:W-:-:S00]  /*8340*/  NOP ;  /* 0x0000000000007918 */ /* 0x000fc00000000000 */
[----:B------:R-:W-:-:S00]  /*8350*/  NOP ;  /* 0x0000000000007918 */ /* 0x000fc00000000000 */
[----:B------:R-:W-:-:S00]  /*8360*/  NOP ;  /* 0x0000000000007918 */ /* 0x000fc00000000000 */
[----:B------:R-:W-:-:S00]  /*8370*/  NOP ;  /* 0x0000000000007918 */ /* 0x000fc00000000000 */
.L_x_200:


//--------------------- .nv.global.init           --------------------------
	.section	.nv.global.init,"aw",@progbits
.nv.global.init:
	.type		$str$22,@object
	.size		$str$22,($str$23 - $str$22)
$str$22:
        /*0000*/ 	.byte	0x6b, 0x5f, 0x74, 0x69, 0x6c, 0x65, 0x5f, 0x63, 0x6f, 0x75, 0x6e, 0x74, 0x20, 0x3e, 0x3d, 0x20
        /*0010*/ 	.byte	0x31, 0x00
	.type		$str$23,@object
	.size		$str$23,(__unnamed_1 - $str$23)
$str$23:
        /*0012*/ 	.byte	0x2f, 0x74, 0x6d, 0x70, 0x2f, 0x63, 0x75, 0x74, 0x6c, 0x61, 0x73, 0x73, 0x5f, 0x73, 0x77, 0x65
        /*0022*/ 	.byte	0x65, 0x70, 0x5f, 0x73, 0x72, 0x63, 0x2f, 0x69, 0x6e, 0x63, 0x6c, 0x75, 0x64, 0x65, 0x2f, 0x63
        /*0032*/ 	.byte	0x75, 0x74, 0x6c, 0x61, 0x73, 0x73, 0x2f, 0x67, 0x65, 0x6d, 0x6d, 0x2f, 0x63, 0x6f, 0x6c, 0x6c
        /*0042*/ 	.byte	0x65, 0x63, 0x74, 0x69, 0x76, 0x65, 0x2f, 0x73, 0x6d, 0x39, 0x30, 0x5f, 0x6d, 0x6d, 0x61, 0x5f
        /*0052*/ 	.byte	0x74, 0x6d, 0x61, 0x5f, 0x67, 0x6d, 0x6d, 0x61, 0x5f, 0x73, 0x73, 0x5f, 0x77, 0x61, 0x72, 0x70
        /*0062*/ 	.byte	0x73, 0x70, 0x65, 0x63, 0x69, 0x61, 0x6c, 0x69, 0x7a, 0x65, 0x64, 0x2e, 0x68, 0x70, 0x70, 0x00
	.type		__unnamed_1,@object
	.size		__unnamed_1,(.L_0 - __unnamed_1)
__unnamed_1:
        /*0072*/ 	.byte	0x76, 0x6f, 0x69, 0x64, 0x20, 0x63, 0x75, 0x74, 0x6c, 0x61, 0x73, 0x73, 0x3a, 0x3a, 0x67, 0x65
        /* <DEDUP_REMOVED lines=180> */
        /*0bc2*/ 	.byte	0x5d, 0x00
.L_0:


//--------------------- .nv.shared._ZN7cutlass13device_kernelINS_4gemm6kernel13GemmUniversalIN4cute5tupleIJiiiiEEENS1_10collective13CollectiveMmaINS1_34MainloopSm90TmaGmmaWarpSpecializedILi4ENS5_IJNS4_1CILi1EEENSA_ILi4EEESB_EEENS1_32KernelTmaWarpSpecializedPingpongEEENS5_IJNSA_ILi64EEENSA_ILi128EEESH_EEENS_6half_tENS5_IJlSB_lEEESJ_SK_NS4_8TiledMMAINS4_8MMA_AtomIJNS4_4SM904GMMA26MMA_64x128x16_F32F16F16_SSILNSO_5MajorE0ELSQ_0ELNSO_7ScaleInE1ELSR_1EEEEEENS4_6LayoutINS5_IJSB_SB_SB_EEENS5_IJNSA_ILi0EEESW_SW_EEEEENS5_IJNS4_10UnderscoreESZ_SZ_EEEEENS4_23SM90_TMA_LOAD_MULTICASTENS4_14ComposedLayoutINS4_7SwizzleILi3ELi4ELi3EEENS4_18smem_ptr_flag_bitsILi16EEENSU_INS5_IJNSA_ILi8EEESG_EEENS5_IJSG_SB_EEEEEEEvNS4_8identityENS4_13SM90_TMA_LOADES1C_vS1D_EENS_8epilogue10collective6detail29Sm90TmaWarpSpecializedAdapterINS1H_15DefaultEpilogueISJ_SK_SK_NS1G_6thread17LinearCombinationISJ_Li1EffLNS1L_9ScaleType4KindE0ELNS_15FloatRoundStyleE2ESJ_EENS1_15EpilogueDefaultEEEEEvvEEEEvNT_6ParamsE --------------------------
	.section	.nv.shared._ZN7cutlass13device_kernelINS_4gemm6kernel13GemmUniversalIN4cute5tupleIJiiiiEEENS1_10collective13CollectiveMmaINS1_34MainloopSm90TmaGmmaWarpSpecializedILi4ENS5_IJNS4_1CILi1EEENSA_ILi4EEESB_EEENS1_32KernelTmaWarpSpecializedPingpongEEENS5_IJNSA_ILi64EEENSA_ILi128EEESH_EEENS_6half_tENS5_IJlSB_lEEESJ_SK_NS4_8TiledMMAINS4_8MMA_AtomIJNS4_4SM904GMMA26MMA_64x128x16_F32F16F16_SSILNSO_5MajorE0ELSQ_0ELNSO_7ScaleInE1ELSR_1EEEEEENS4_6LayoutINS5_IJSB_SB_SB_EEENS5_IJNSA_ILi0EEESW_SW_EEEEENS5_IJNS4_10UnderscoreESZ_SZ_EEEEENS4_23SM90_TMA_LOAD_MULTICASTENS4_14ComposedLayoutINS4_7SwizzleILi3ELi4ELi3EEENS4_18smem_ptr_flag_bitsILi16EEENSU_INS5_IJNSA_ILi8EEESG_EEENS5_IJSG_SB_EEEEEEEvNS4_8identityENS4_13SM90_TMA_LOADES1C_vS1D_EENS_8epilogue10collective6detail29Sm90TmaWarpSpecializedAdapterINS1H_15DefaultEpilogueISJ_SK_SK_NS1G_6thread17LinearCombinationISJ_Li1EffLNS1L_9ScaleType4KindE0ELNS_15FloatRoundStyleE2ESJ_EENS1_15EpilogueDefaultEEEEEvvEEEEvNT_6ParamsE,"aw",@nobits
	.sectionflags	@""
	.align	16
	.zero		1024


//--------------------- .nv.shared.reserved.0     --------------------------
	.section	.nv.shared.reserved.0,"aw",@nobits
	.weak		__nv_reservedSMEM_offset_0_alias
	.size		__nv_reservedSMEM_offset_0_alias, 0, 0
	.other		__nv_reservedSMEM_offset_0_alias,@"STO_CUDA_RESERVED_SHARED STV_DEFAULT"
__nv_reservedSMEM_offset_0_alias:
	.zero		0


//--------------------- .nv.global                --------------------------
	.section	.nv.global,"aw",@nobits
.nv.global:
	.type		_ZN40_INTERNAL_e1d1ff4e_4_k_cu_fb0aa51f_187354cute1_E,@object
	.size		_ZN40_INTERNAL_e1d1ff4e_4_k_cu_fb0aa51f_187354cute1_E,(_ZN40_INTERNAL_e1d1ff4e_4_k_cu_fb0aa51f_187354cuda3std3__45__cpo6cbeginE - _ZN40_INTERNAL_e1d1ff4e_4_k_cu_fb0aa51f_187354cute1_E)
_ZN40_INTERNAL_e1d1ff4e_4_k_cu_fb0aa51f_187354cute1_E:
	.zero		1
	.type		_ZN40_INTERNAL_e1d1ff4e_4_k_cu_fb0aa51f_187354cuda3std3__45__cpo6cbeginE,@object
	.size		_ZN40_INTERNAL_e1d1ff4e_4_k_cu_fb0aa51f_187354cuda3std3__45__cpo6cbeginE,(_ZN40_INTERNAL_e1d1ff4e_4_k_cu_fb0aa51f_187354cuda3std3__48in_placeE - _ZN40_INTERNAL_e1d1ff4e_4_k_cu_fb0aa51f_187354cuda3std3__45__cpo6cbeginE)
_ZN40_INTERNAL_e1d1ff4e_4_k_cu_fb0aa51f_187354cuda3std3__45__cpo6cbeginE:
	.zero		1
	.type		_ZN40_INTERNAL_e1d1ff4e_4_k_cu_fb0aa51f_187354cuda3std3__48in_placeE,@object
	.size		_ZN40_INTERNAL_e1d1ff4e_4_k_cu_fb0aa51f_187354cuda3std3__48in_placeE,(_ZN40_INTERNAL_e1d1ff4e_4_k_cu_fb0aa51f_187354cuda3std6ranges3__45__cpo9iter_moveE - _ZN40_INTERNAL_e1d1ff4e_4_k_cu_fb0aa51f_187354cuda3std3__48in_placeE)
_ZN40_INTERNAL_e1d1ff4e_4_k_cu_fb0aa51f_187354cuda3std3__48in_placeE:
	.zero		1
	.type		_ZN40_INTERNAL_e1d1ff4e_4_k_cu_fb0aa51f_187354cuda3std6ranges3__45__cpo9iter_moveE,@object
	.size		_ZN40_INTERNAL_e1d1ff4e_4_k_cu_fb0aa51f_187354cuda3std6ranges3__45__cpo9iter_moveE,(_ZN40_INTERNAL_e1d1ff4e_4_k_cu_fb0aa51f_187354cuda3std3__45__cpo5beginE - _ZN40_INTERNAL_e1d1ff4e_4_k_cu_fb0aa51f_187354cuda3std6ranges3__45__cpo9iter_moveE)
_ZN40_INTERNAL_e1d1ff4e_4_k_cu_fb0aa51f_187354cuda3std6ranges3__45__cpo9iter_moveE:
	.zero		1
	.type		_ZN40_INTERNAL_e1d1ff4e_4_k_cu_fb0aa51f_187354cuda3std3__45__cpo5beginE,@object
	.size		_ZN40_INTERNAL_e1d1ff4e_4_k_cu_fb0aa51f_187354cuda3std3__45__cpo5beginE,(_ZN40_INTERNAL_e1d1ff4e_4_k_cu_fb0aa51f_187354cuda3std3__442_GLOBAL__N__e1d1ff4e_4_k_cu_fb0aa51f_187356ignoreE - _ZN40_INTERNAL_e1d1ff4e_4_k_cu_fb0aa51f_187354cuda3std3__45__cpo5beginE)
_ZN40_INTERNAL_e1d1ff4e_4_k_cu_fb0aa51f_187354cuda3std3__45__cpo5beginE:
	.zero		1
	.type		_ZN40_INTERNAL_e1d1ff4e_4_k_cu_fb0aa51f_187354cuda3std3__442_GLOBAL__N__e1d1ff4e_4_k_cu_fb0aa51f_187356ignoreE,@object
	.size		_ZN40_INTERNAL_e1d1ff4e_4_k_cu_fb0aa51f_187354cuda3std3__442_GLOBAL__N__e1d1ff4e_4_k_cu_fb0aa51f_187356ignoreE,(_ZN40_INTERNAL_e1d1ff4e_4_k_cu_fb0aa51f_187354cute7productE - _ZN40_INTERNAL_e1d1ff4e_4_k_cu_fb0aa51f_187354cuda3std3__442_GLOBAL__N__e1d1ff4e_4_k_cu_fb0aa51f_187356ignoreE)
_ZN40_INTERNAL_e1d1ff4e_4_k_cu_fb0aa51f_187354cuda3std3__442_GLOBAL__N__e1d1ff4e_4_k_cu_fb0aa51f_187356ignoreE:
	.zero		1
	.type		_ZN40_INTERNAL_e1d1ff4e_4_k_cu_fb0aa51f_187354cute7productE,@object
	.size		_ZN40_INTERNAL_e1d1ff4e_4_k_cu_fb0aa51f_187354cute7productE,(_ZN40_INTERNAL_e1d1ff4e_4_k_cu_fb0aa51f_187354cuda3std3__45__cpo3endE - _ZN40_INTERNAL_e1d1ff4e_4_k_cu_fb0aa51f_187354cute7productE)
_ZN40_INTERNAL_e1d1ff4e_4_k_cu_fb0aa51f_187354cute7productE:
	.zero		1
	.type		_ZN40_INTERNAL_e1d1ff4e_4_k_cu_fb0aa51f_187354cuda3std3__45__cpo3endE,@object
	.size		_ZN40_INTERNAL_e1d1ff4e_4_k_cu_fb0aa51f_187354cuda3std3__45__cpo3endE,(_ZN40_INTERNAL_e1d1ff4e_4_k_cu_fb0aa51f_187354cuda3std3__419piecewise_constructE - _ZN40_INTERNAL_e1d1ff4e_4_k_cu_fb0aa51f_187354cuda3std3__45__cpo3endE)
_ZN40_INTERNAL_e1d1ff4e_4_k_cu_fb0aa51f_187354cuda3std3__45__cpo3endE:
	.zero		1
	.type		_ZN40_INTERNAL_e1d1ff4e_4_k_cu_fb0aa51f_187354cuda3std3__419piecewise_constructE,@object
	.size		_ZN40_INTERNAL_e1d1ff4e_4_k_cu_fb0aa51f_187354cuda3std3__419piecewise_constructE,(_ZN40_INTERNAL_e1d1ff4e_4_k_cu_fb0aa51f_187354cuda3std3__45__cpo4cendE - _ZN40_INTERNAL_e1d1ff4e_4_k_cu_fb0aa51f_187354cuda3std3__419piecewise_constructE)
_ZN40_INTERNAL_e1d1ff4e_4_k_cu_fb0aa51f_187354cuda3std3__419piecewise_constructE:
	.zero		1
	.type		_ZN40_INTERNAL_e1d1ff4e_4_k_cu_fb0aa51f_187354cuda3std3__45__cpo4cendE,@object
	.size		_ZN40_INTERNAL_e1d1ff4e_4_k_cu_fb0aa51f_187354cuda3std3__45__cpo4cendE,(_ZN40_INTERNAL_e1d1ff4e_4_k_cu_fb0aa51f_187354cuda3std6ranges3__45__cpo4swapE - _ZN40_INTERNAL_e1d1ff4e_4_k_cu_fb0aa51f_187354cuda3std3__45__cpo4cendE)
_ZN40_INTERNAL_e1d1ff4e_4_k_cu_fb0aa51f_187354cuda3std3__45__cpo4cendE:
	.zero		1
	.type		_ZN40_INTERNAL_e1d1ff4e_4_k_cu_fb0aa51f_187354cuda3std6ranges3__45__cpo4swapE,@object
	.size		_ZN40_INTERNAL_e1d1ff4e_4_k_cu_fb0aa51f_187354cuda3std6ranges3__45__cpo4swapE,(.L_8 - _ZN40_INTERNAL_e1d1ff4e_4_k_cu_fb0aa51f_187354cuda3std6ranges3__45__cpo4swapE)
_ZN40_INTERNAL_e1d1ff4e_4_k_cu_fb0aa51f_187354cuda3std6ranges3__45__cpo4swapE:
	.zero		1
.L_8:


//--------------------- .nv.constant0._ZN7cutlass13device_kernelINS_4gemm6kernel13GemmUniversalIN4cute5tupleIJiiiiEEENS1_10collective13CollectiveMmaINS1_34MainloopSm90TmaGmmaWarpSpecializedILi4ENS5_IJNS4_1CILi1EEENSA_ILi4EEESB_EEENS1_32KernelTmaWarpSpecializedPingpongEEENS5_IJNSA_ILi64EEENSA_ILi128EEESH_EEENS_6half_tENS5_IJlSB_lEEESJ_SK_NS4_8TiledMMAINS4_8MMA_AtomIJNS4_4SM904GMMA26MMA_64x128x16_F32F16F16_SSILNSO_5MajorE0ELSQ_0ELNSO_7ScaleInE1ELSR_1EEEEEENS4_6LayoutINS5_IJSB_SB_SB_EEENS5_IJNSA_ILi0EEESW_SW_EEEEENS5_IJNS4_10UnderscoreESZ_SZ_EEEEENS4_23SM90_TMA_LOAD_MULTICASTENS4_14ComposedLayoutINS4_7SwizzleILi3ELi4ELi3EEENS4_18smem_ptr_flag_bitsILi16EEENSU_INS5_IJNSA_ILi8EEESG_EEENS5_IJSG_SB_EEEEEEEvNS4_8identityENS4_13SM90_TMA_LOADES1C_vS1D_EENS_8epilogue10collective6detail29Sm90TmaWarpSpecializedAdapterINS1H_15DefaultEpilogueISJ_SK_SK_NS1G_6thread17LinearCombinationISJ_Li1EffLNS1L_9ScaleType4KindE0ELNS_15FloatRoundStyleE2ESJ_EENS1_15EpilogueDefaultEEEEEvvEEEEvNT_6ParamsE --------------------------
	.section	.nv.constant0._ZN7cutlass13device_kernelINS_4gemm6kernel13GemmUniversalIN4cute5tupleIJiiiiEEENS1_10collective13CollectiveMmaINS1_34MainloopSm90TmaGmmaWarpSpecializedILi4ENS5_IJNS4_1CILi1EEENSA_ILi4EEESB_EEENS1_32KernelTmaWarpSpecializedPingpongEEENS5_IJNSA_ILi64EEENSA_ILi128EEESH_EEENS_6half_tENS5_IJlSB_lEEESJ_SK_NS4_8TiledMMAINS4_8MMA_AtomIJNS4_4SM904GMMA26MMA_64x128x16_F32F16F16_SSILNSO_5MajorE0ELSQ_0ELNSO_7ScaleInE1ELSR_1EEEEEENS4_6LayoutINS5_IJSB_SB_SB_EEENS5_IJNSA_ILi0EEESW_SW_EEEEENS5_IJNS4_10UnderscoreESZ_SZ_EEEEENS4_23SM90_TMA_LOAD_MULTICASTENS4_14ComposedLayoutINS4_7SwizzleILi3ELi4ELi3EEENS4_18smem_ptr_flag_bitsILi16EEENSU_INS5_IJNSA_ILi8EEESG_EEENS5_IJSG_SB_EEEEEEEvNS4_8identityENS4_13SM90_TMA_LOADES1C_vS1D_EENS_8epilogue10collective6detail29Sm90TmaWarpSpecializedAdapterINS1H_15DefaultEpilogueISJ_SK_SK_NS1G_6thread17LinearCombinationISJ_Li1EffLNS1L_9ScaleType4KindE0ELNS_15FloatRoundStyleE2ESJ_EENS1_15EpilogueDefaultEEEEEvvEEEEvNT_6ParamsE,"a",@progbits
	.sectionflags	@""
	.align	4
.nv.constant0._ZN7cutlass13device_kernelINS_4gemm6kernel13GemmUniversalIN4cute5tupleIJiiiiEEENS1_10collective13CollectiveMmaINS1_34MainloopSm90TmaGmmaWarpSpecializedILi4ENS5_IJNS4_1CILi1EEENSA_ILi4EEESB_EEENS1_32KernelTmaWarpSpecializedPingpongEEENS5_IJNSA_ILi64EEENSA_ILi128EEESH_EEENS_6half_tENS5_IJlSB_lEEESJ_SK_NS4_8TiledMMAINS4_8MMA_AtomIJNS4_4SM904GMMA26MMA_64x128x16_F32F16F16_SSILNSO_5MajorE0ELSQ_0ELNSO_7ScaleInE1ELSR_1EEEEEENS4_6LayoutINS5_IJSB_SB_SB_EEENS5_IJNSA_ILi0EEESW_SW_EEEEENS5_IJNS4_10UnderscoreESZ_SZ_EEEEENS4_23SM90_TMA_LOAD_MULTICASTENS4_14ComposedLayoutINS4_7SwizzleILi3ELi4ELi3EEENS4_18smem_ptr_flag_bitsILi16EEENSU_INS5_IJNSA_ILi8EEESG_EEENS5_IJSG_SB_EEEEEEEvNS4_8identityENS4_13SM90_TMA_LOADES1C_vS1D_EENS_8epilogue10collective6detail29Sm90TmaWarpSpecializedAdapterINS1H_15DefaultEpilogueISJ_SK_SK_NS1G_6thread17LinearCombinationISJ_Li1EffLNS1L_9ScaleType4KindE0ELNS_15FloatRoundStyleE2ESJ_EENS1_15EpilogueDefaultEEEEEvvEEEEvNT_6ParamsE:
	.zero		1664


//--------------------- SYMBOLS --------------------------

	.type		.nv.reservedSmem.offset0,@object
	.size		.nv.reservedSmem.offset0,0x4
	.type		__assertfail,@function
